// auto-generated by cutlass_sweep.gemm — config: {"arch": "sm_100", "cluster_m": 2, "cluster_n": 2, "dtype": "fp16", "stages": 5, "tile_k": 128, "tile_m": 128, "tile_n": 128}
#include "cutlass/cutlass.h"
#include "cutlass/gemm/collective/collective_builder.hpp"
#include "cutlass/gemm/device/gemm_universal_adapter.h"
#include "cutlass/gemm/kernel/gemm_universal.hpp"
#include "cutlass/epilogue/collective/collective_builder.hpp"

using ElemA = cutlass::half_t;
using ElemB = cutlass::half_t;
using ElemCD = cutlass::half_t;
using Acc  = float;
using TileShape    = cute::Shape<cute::_128, cute::_128, cute::_128>;
using ClusterShape = cute::Shape<cute::_2, cute::_2, cute::_1>;

using CollectiveEpilogue = typename cutlass::epilogue::collective::CollectiveBuilder<
    cutlass::arch::Sm100, cutlass::arch::OpClassTensorOp,
    TileShape, ClusterShape,
    cutlass::epilogue::collective::EpilogueTileAuto,
    Acc, Acc,
    ElemCD, cutlass::layout::RowMajor, 128 / cutlass::sizeof_bits<ElemCD>::value,
    ElemCD, cutlass::layout::RowMajor, 128 / cutlass::sizeof_bits<ElemCD>::value,
    cutlass::epilogue::collective::EpilogueScheduleAuto
  >::CollectiveOp;

using CollectiveMainloop = typename cutlass::gemm::collective::CollectiveBuilder<
    cutlass::arch::Sm100, cutlass::arch::OpClassTensorOp,
    ElemA, cutlass::layout::RowMajor, 128 / cutlass::sizeof_bits<ElemA>::value,
    ElemB, cutlass::layout::ColumnMajor, 128 / cutlass::sizeof_bits<ElemB>::value,
    Acc,
    TileShape, ClusterShape,
    cutlass::gemm::collective::StageCount<5>,
    cutlass::gemm::collective::KernelScheduleAuto
  >::CollectiveOp;

using GemmKernel = cutlass::gemm::kernel::GemmUniversal<
    cute::Shape<int,int,int,int>,
    CollectiveMainloop,
    CollectiveEpilogue
>;
using Gemm = cutlass::gemm::device::GemmUniversalAdapter<GemmKernel>;

// Force the device kernel symbol into the cubin without needing a host main.
auto* _anchor = &cutlass::device_kernel<GemmKernel>;


// ===== COMPILED SASS (sm_100a) =====

	.target	sm_100a

	.elftype	@"ET_EXEC"


//--------------------- .note.nv.tkinfo           --------------------------
	.section	.note.nv.tkinfo,"",@"SHT_NOTE"
	.sectionflags	@"SHF_NOTE_NV_TKINFO"
	.tkinfo
        /*0018*/ 	.word	0x00000002
        /*0030*/ 	.string	""
        /*0030*/ 	.string	"ptxas"
        /*0030*/ 	.string	"Cuda compilation tools, release 13.0, V13.0.88"
        /*0030*/ 	.string	"Build cuda_13.0.r13.0/compiler.36424714_0"
        /*0030*/ 	.string	"-arch sm_100a -m 64 "



//--------------------- .note.nv.cuinfo           --------------------------
	.section	.note.nv.cuinfo,"",@"SHT_NOTE"
	.sectionflags	@"SHF_NOTE_NV_CUINFO"
        /*0018*/ 	.short	0x0002
        /*001a*/ 	.short	0x0064
        /*001c*/ 	.short	0x0082
	.zero		2


//--------------------- .nv.info                  --------------------------
	.section	.nv.info,"",@"SHT_CUDA_INFO"
	.align	4


	//----- nvinfo : EIATTR_REGCOUNT
	.align		4
        /*0000*/ 	.byte	0x04, 0x2f
        /*0002*/ 	.short	(.L_19 - .L_18)
	.align		4
.L_18:
        /*0004*/ 	.word	index@(_ZN7cutlass13device_kernelINS_4gemm6kernel13GemmUniversalIN4cute5tupleIJiiiiEEENS1_10collective13CollectiveMmaINS1_35MainloopSm100TmaUmmaWarpSpecializedILi5ELi2ELi4ENS5_IJNS4_1CILi2EEESB_NSA_ILi1EEEEEEEENS5_IJNSA_ILi128EEESF_SF_EEENS_6half_tENS5_IJlSC_lEEESH_SI_NS4_8TiledMMAINS4_8MMA_AtomIJNS4_26SM100_MMA_F16BF16_2x1SM_SSISH_SH_fLi128ELi128ELNS4_4UMMA5MajorE0ELSN_0ELNSM_7ScaleInE0ELSO_0EEEEEENS4_6LayoutINS5_IJSC_SC_SC_EEENS5_IJNSA_ILi0EEEST_ST_EEEEENS5_IJNS4_10UnderscoreESW_SW_EEEEENS4_28SM100_TMA_2SM_LOAD_MULTICASTENS4_14ComposedLayoutINS4_7SwizzleILi3ELi4ELi3EEENS4_18smem_ptr_flag_bitsILi16EEENSR_INS5_IJNSA_ILi8EEENSA_ILi64EEEEEENS5_IJS16_SC_EEEEEEEvNS4_8identityENS4_18SM100_TMA_2SM_LOADES1A_vS1B_EENS_8epilogue10collective18CollectiveEpilogueINS1E_23Sm100TmaWarpSpecializedILi4ELi2ELi16ELb1ELb0EEEJNS5_IJS16_SF_SF_EEENS5_IJNSR_IS16_SC_EENSR_INS5_IJNSA_ILi16EEESB_EEENS5_IJSC_S16_EEEEEEEESH_SI_SH_SI_NS1E_6fusion15FusionCallbacksIS1I_NS1Q_17LinearCombinationISH_fSH_fLNS_15FloatRoundStyleE2EEES1J_S1P_JEEENS4_5SM1004TMEM4LOAD26SM100_TMEM_LOAD_32dp32b16xENS4_13SM90_TMA_LOADENS10_INS11_ILi1ELi4ELi3EEES14_NSR_INS5_IJS15_S1L_EEENS5_IJS1L_SC_EEEEEEENS4_39AutoVectorizingCopyWithAssumedAlignmentILi128EEENS4_14SM90_TMA_STOREES25_S27_S27_EEEvvEEEEvNT_6ParamsE)
        /*0008*/ 	.word	0x00000044


	//----- nvinfo : EIATTR_FRAME_SIZE
	.align		4
.L_19:
        /*000c*/ 	.byte	0x04, 0x11
        /*000e*/ 	.short	(.L_21 - .L_20)
	.align		4
.L_20:
        /*0010*/ 	.word	index@($__internal_2_$__cuda_sm10x_tcgen05_guardrail_trap_unallocated_columns_being_dealloced)
        /*0014*/ 	.word	0x00000000


	//----- nvinfo : EIATTR_FRAME_SIZE
	.align		4
.L_21:
        /*0018*/ 	.byte	0x04, 0x11
        /*001a*/ 	.short	(.L_23 - .L_22)
	.align		4
.L_22:
        /*001c*/ 	.word	index@($__internal_1_$__cuda_sm10x_tcgen05_guardrail_trap_phase_invalid_during_alloc)
        /*0020*/ 	.word	0x00000000


	//----- nvinfo : EIATTR_FRAME_SIZE
	.align		4
.L_23:
        /*0024*/ 	.byte	0x04, 0x11
        /*0026*/ 	.short	(.L_25 - .L_24)
	.align		4
.L_24:
        /*0028*/ 	.word	index@($__internal_0_$__cuda_sm10x_tcgen05_guardrail_trap_col_being_dealloced_not_returned_by_alloc)
        /*002c*/ 	.word	0x00000000


	//----- nvinfo : EIATTR_FRAME_SIZE
	.align		4
.L_25:
        /*0030*/ 	.byte	0x04, 0x11
        /*0032*/ 	.short	(.L_27 - .L_26)
	.align		4
.L_26:
        /*0034*/ 	.word	index@(_ZN7cutlass13device_kernelINS_4gemm6kernel13GemmUniversalIN4cute5tupleIJiiiiEEENS1_10collective13CollectiveMmaINS1_35MainloopSm100TmaUmmaWarpSpecializedILi5ELi2ELi4ENS5_IJNS4_1CILi2EEESB_NSA_ILi1EEEEEEEENS5_IJNSA_ILi128EEESF_SF_EEENS_6half_tENS5_IJlSC_lEEESH_SI_NS4_8TiledMMAINS4_8MMA_AtomIJNS4_26SM100_MMA_F16BF16_2x1SM_SSISH_SH_fLi128ELi128ELNS4_4UMMA5MajorE0ELSN_0ELNSM_7ScaleInE0ELSO_0EEEEEENS4_6LayoutINS5_IJSC_SC_SC_EEENS5_IJNSA_ILi0EEEST_ST_EEEEENS5_IJNS4_10UnderscoreESW_SW_EEEEENS4_28SM100_TMA_2SM_LOAD_MULTICASTENS4_14ComposedLayoutINS4_7SwizzleILi3ELi4ELi3EEENS4_18smem_ptr_flag_bitsILi16EEENSR_INS5_IJNSA_ILi8EEENSA_ILi64EEEEEENS5_IJS16_SC_EEEEEEEvNS4_8identityENS4_18SM100_TMA_2SM_LOADES1A_vS1B_EENS_8epilogue10collective18CollectiveEpilogueINS1E_23Sm100TmaWarpSpecializedILi4ELi2ELi16ELb1ELb0EEEJNS5_IJS16_SF_SF_EEENS5_IJNSR_IS16_SC_EENSR_INS5_IJNSA_ILi16EEESB_EEENS5_IJSC_S16_EEEEEEEESH_SI_SH_SI_NS1E_6fusion15FusionCallbacksIS1I_NS1Q_17LinearCombinationISH_fSH_fLNS_15FloatRoundStyleE2EEES1J_S1P_JEEENS4_5SM1004TMEM4LOAD26SM100_TMEM_LOAD_32dp32b16xENS4_13SM90_TMA_LOADENS10_INS11_ILi1ELi4ELi3EEES14_NSR_INS5_IJS15_S1L_EEENS5_IJS1L_SC_EEEEEEENS4_39AutoVectorizingCopyWithAssumedAlignmentILi128EEENS4_14SM90_TMA_STOREES25_S27_S27_EEEvvEEEEvNT_6ParamsE)
        /*0038*/ 	.word	0x00000000


	//----- nvinfo : EIATTR_MIN_STACK_SIZE
	.align		4
.L_27:
        /*003c*/ 	.byte	0x04, 0x12
        /*003e*/ 	.short	(.L_29 - .L_28)
	.align		4
.L_28:
        /*0040*/ 	.word	index@(_ZN7cutlass13device_kernelINS_4gemm6kernel13GemmUniversalIN4cute5tupleIJiiiiEEENS1_10collective13CollectiveMmaINS1_35MainloopSm100TmaUmmaWarpSpecializedILi5ELi2ELi4ENS5_IJNS4_1CILi2EEESB_NSA_ILi1EEEEEEEENS5_IJNSA_ILi128EEESF_SF_EEENS_6half_tENS5_IJlSC_lEEESH_SI_NS4_8TiledMMAINS4_8MMA_AtomIJNS4_26SM100_MMA_F16BF16_2x1SM_SSISH_SH_fLi128ELi128ELNS4_4UMMA5MajorE0ELSN_0ELNSM_7ScaleInE0ELSO_0EEEEEENS4_6LayoutINS5_IJSC_SC_SC_EEENS5_IJNSA_ILi0EEEST_ST_EEEEENS5_IJNS4_10UnderscoreESW_SW_EEEEENS4_28SM100_TMA_2SM_LOAD_MULTICASTENS4_14ComposedLayoutINS4_7SwizzleILi3ELi4ELi3EEENS4_18smem_ptr_flag_bitsILi16EEENSR_INS5_IJNSA_ILi8EEENSA_ILi64EEEEEENS5_IJS16_SC_EEEEEEEvNS4_8identityENS4_18SM100_TMA_2SM_LOADES1A_vS1B_EENS_8epilogue10collective18CollectiveEpilogueINS1E_23Sm100TmaWarpSpecializedILi4ELi2ELi16ELb1ELb0EEEJNS5_IJS16_SF_SF_EEENS5_IJNSR_IS16_SC_EENSR_INS5_IJNSA_ILi16EEESB_EEENS5_IJSC_S16_EEEEEEEESH_SI_SH_SI_NS1E_6fusion15FusionCallbacksIS1I_NS1Q_17LinearCombinationISH_fSH_fLNS_15FloatRoundStyleE2EEES1J_S1P_JEEENS4_5SM1004TMEM4LOAD26SM100_TMEM_LOAD_32dp32b16xENS4_13SM90_TMA_LOADENS10_INS11_ILi1ELi4ELi3EEES14_NSR_INS5_IJS15_S1L_EEENS5_IJS1L_SC_EEEEEEENS4_39AutoVectorizingCopyWithAssumedAlignmentILi128EEENS4_14SM90_TMA_STOREES25_S27_S27_EEEvvEEEEvNT_6ParamsE)
        /*0044*/ 	.word	0x00000000
.L_29:


//--------------------- .nv.compat                --------------------------
	.section	.nv.compat,"",@"SHT_CUDA_COMPAT_INFO"
	.align	4
        /*0000*/ 	.byte	0x02, 0x09, 0x01, 0x00, 0x02, 0x02, 0x02, 0x00, 0x02, 0x05, 0x05, 0x00, 0x03, 0x07, 0x01, 0x01
        /*0010*/ 	.byte	0x02, 0x03, 0x01, 0x00, 0x02, 0x06, 0x01, 0x00, 0x04, 0x0b, 0x08, 0x00, 0x09, 0x00, 0x00, 0x00
        /*0020*/ 	.byte	0x00, 0x00, 0x00, 0x00


//--------------------- .nv.info._ZN7cutlass13device_kernelINS_4gemm6kernel13GemmUniversalIN4cute5tupleIJiiiiEEENS1_10collective13CollectiveMmaINS1_35MainloopSm100TmaUmmaWarpSpecializedILi5ELi2ELi4ENS5_IJNS4_1CILi2EEESB_NSA_ILi1EEEEEEEENS5_IJNSA_ILi128EEESF_SF_EEENS_6half_tENS5_IJlSC_lEEESH_SI_NS4_8TiledMMAINS4_8MMA_AtomIJNS4_26SM100_MMA_F16BF16_2x1SM_SSISH_SH_fLi128ELi128ELNS4_4UMMA5MajorE0ELSN_0ELNSM_7ScaleInE0ELSO_0EEEEEENS4_6LayoutINS5_IJSC_SC_SC_EEENS5_IJNSA_ILi0EEEST_ST_EEEEENS5_IJNS4_10UnderscoreESW_SW_EEEEENS4_28SM100_TMA_2SM_LOAD_MULTICASTENS4_14ComposedLayoutINS4_7SwizzleILi3ELi4ELi3EEENS4_18smem_ptr_flag_bitsILi16EEENSR_INS5_IJNSA_ILi8EEENSA_ILi64EEEEEENS5_IJS16_SC_EEEEEEEvNS4_8identityENS4_18SM100_TMA_2SM_LOADES1A_vS1B_EENS_8epilogue10collective18CollectiveEpilogueINS1E_23Sm100TmaWarpSpecializedILi4ELi2ELi16ELb1ELb0EEEJNS5_IJS16_SF_SF_EEENS5_IJNSR_IS16_SC_EENSR_INS5_IJNSA_ILi16EEESB_EEENS5_IJSC_S16_EEEEEEEESH_SI_SH_SI_NS1E_6fusion15FusionCallbacksIS1I_NS1Q_17LinearCombinationISH_fSH_fLNS_15FloatRoundStyleE2EEES1J_S1P_JEEENS4_5SM1004TMEM4LOAD26SM100_TMEM_LOAD_32dp32b16xENS4_13SM90_TMA_LOADENS10_INS11_ILi1ELi4ELi3EEES14_NSR_INS5_IJS15_S1L_EEENS5_IJS1L_SC_EEEEEEENS4_39AutoVectorizingCopyWithAssumedAlignmentILi128EEENS4_14SM90_TMA_STOREES25_S27_S27_EEEvvEEEEvNT_6ParamsE --------------------------
	.section	.nv.info._ZN7cutlass13device_kernelINS_4gemm6kernel13GemmUniversalIN4cute5tupleIJiiiiEEENS1_10collective13CollectiveMmaINS1_35MainloopSm100TmaUmmaWarpSpecializedILi5ELi2ELi4ENS5_IJNS4_1CILi2EEESB_NSA_ILi1EEEEEEEENS5_IJNSA_ILi128EEESF_SF_EEENS_6half_tENS5_IJlSC_lEEESH_SI_NS4_8TiledMMAINS4_8MMA_AtomIJNS4_26SM100_MMA_F16BF16_2x1SM_SSISH_SH_fLi128ELi128ELNS4_4UMMA5MajorE0ELSN_0ELNSM_7ScaleInE0ELSO_0EEEEEENS4_6LayoutINS5_IJSC_SC_SC_EEENS5_IJNSA_ILi0EEEST_ST_EEEEENS5_IJNS4_10UnderscoreESW_SW_EEEEENS4_28SM100_TMA_2SM_LOAD_MULTICASTENS4_14ComposedLayoutINS4_7SwizzleILi3ELi4ELi3EEENS4_18smem_ptr_flag_bitsILi16EEENSR_INS5_IJNSA_ILi8EEENSA_ILi64EEEEEENS5_IJS16_SC_EEEEEEEvNS4_8identityENS4_18SM100_TMA_2SM_LOADES1A_vS1B_EENS_8epilogue10collective18CollectiveEpilogueINS1E_23Sm100TmaWarpSpecializedILi4ELi2ELi16ELb1ELb0EEEJNS5_IJS16_SF_SF_EEENS5_IJNSR_IS16_SC_EENSR_INS5_IJNSA_ILi16EEESB_EEENS5_IJSC_S16_EEEEEEEESH_SI_SH_SI_NS1E_6fusion15FusionCallbacksIS1I_NS1Q_17LinearCombinationISH_fSH_fLNS_15FloatRoundStyleE2EEES1J_S1P_JEEENS4_5SM1004TMEM4LOAD26SM100_TMEM_LOAD_32dp32b16xENS4_13SM90_TMA_LOADENS10_INS11_ILi1ELi4ELi3EEES14_NSR_INS5_IJS15_S1L_EEENS5_IJS1L_SC_EEEEEEENS4_39AutoVectorizingCopyWithAssumedAlignmentILi128EEENS4_14SM90_TMA_STOREES25_S27_S27_EEEvvEEEEvNT_6ParamsE,"",@"SHT_CUDA_INFO"
	.sectionflags	@""
	.align	4


	//----- nvinfo : EIATTR_CUDA_API_VERSION
	.align		4
        /*0000*/ 	.byte	0x04, 0x37
        /*0002*/ 	.short	(.L_31 - .L_30)
.L_30:
        /*0004*/ 	.word	0x00000082


	//----- nvinfo : EIATTR_KPARAM_INFO
	.align		4
.L_31:
        /*0008*/ 	.byte	0x04, 0x17
        /*000a*/ 	.short	(.L_33 - .L_32)
.L_32:
        /*000c*/ 	.word	0x00000000
        /*0010*/ 	.short	0x0000
        /*0012*/ 	.short	0x0000
        /*0014*/ 	.byte	0x00, 0xf0, 0x01, 0x20


	//----- nvinfo : EIATTR_AT_ENTRY_FRAGMENTS
	.align		4
.L_33:
        /*0018*/ 	.byte	0x04, 0x4f
        /*001a*/ 	.short	(.L_35 - .L_34)


	//   ....[0]....
.L_34:
        /*001c*/ 	.word	0x00000007


	//----- nvinfo : EIATTR_RESERVED_SMEM_USED
	.align		4
.L_35:
        /*0020*/ 	.byte	0x01, 0x41
	.zero		2


	//----- nvinfo : EIATTR_SPARSE_MMA_MASK
	.align		4
        /*0024*/ 	.byte	0x03, 0x50
        /*0026*/ 	.short	0x0000


	//----- nvinfo : EIATTR_TCGEN05_2CTA_USED
	.align		4
        /*0028*/ 	.byte	0x01, 0x52
	.zero		2


	//----- nvinfo : EIATTR_MAXREG_COUNT
	.align		4
        /*002c*/ 	.byte	0x03, 0x1b
        /*002e*/ 	.short	0x00ff


	//----- nvinfo : EIATTR_NUM_BARRIERS
	.align		4
        /*0030*/ 	.byte	0x02, 0x4c
        /*0032*/ 	.byte	0x07
	.zero		1


	//----- nvinfo : EIATTR_EXTERNS
	.align		4
        /*0034*/ 	.byte	0x04, 0x0f
        /*0036*/ 	.short	(.L_37 - .L_36)


	//   ....[0]....
	.align		4
.L_36:
        /*0038*/ 	.word	index@(__assertfail)


	//----- nvinfo : EIATTR_MERCURY_ISA_VERSION
	.align		4
.L_37:
        /*003c*/ 	.byte	0x03, 0x5f
        /*003e*/ 	.short	0x0101


	//----- nvinfo : EIATTR_INT_WARP_WIDE_INSTR_OFFSETS
	.align		4
        /*0040*/ 	.byte	0x04, 0x31
        /*0042*/ 	.short	(.L_39 - .L_38)


	//   ....[0]....
.L_38:
        /*0044*/ 	.word	0x00000d90


	//   ....[1]....
        /*0048*/ 	.word	0x00000e30


	//   ....[2]....
        /*004c*/ 	.word	0x00004760


	//   ....[3]....
        /*0050*/ 	.word	0x00004790


	//   ....[4]....
        /*0054*/ 	.word	0x000047b0


	//   ....[5]....
        /*0058*/ 	.word	0x000052f0


	//   ....[6]....
        /*005c*/ 	.word	0x00005390


	//   ....[7]....
        /*0060*/ 	.word	0x00005450


	//   ....[8]....
        /*0064*/ 	.word	0x000054c0


	//   ....[9]....
        /*0068*/ 	.word	0x00005580


	//   ....[10]....
        /*006c*/ 	.word	0x00005620


	//   ....[11]....
        /*0070*/ 	.word	0x00005690


	//   ....[12]....
        /*0074*/ 	.word	0x00005750


	//   ....[13]....
        /*0078*/ 	.word	0x000057f0


	//   ....[14]....
        /*007c*/ 	.word	0x00005890


	//   ....[15]....
        /*0080*/ 	.word	0x00005980


	//   ....[16]....
        /*0084*/ 	.word	0x00005a50


	//----- nvinfo : EIATTR_COOP_GROUP_MASK_REGIDS
	.align		4
.L_39:
        /*0088*/ 	.byte	0x04, 0x29
        /*008a*/ 	.short	(.L_41 - .L_40)


	//   ....[0]....
.L_40:
        /*008c*/ 	.word	0xffffffff


	//   ....[1]....
        /*0090*/ 	.word	0xffffffff


	//   ....[2]....
        /*0094*/ 	.word	0xffffffff


	//   ....[3]....
        /*0098*/ 	.word	0xffffffff


	//   ....[4]....
        /*009c*/ 	.word	0xffffffff


	//   ....[5]....
        /*00a0*/ 	.word	0xffffffff


	//   ....[6]....
        /*00a4*/ 	.word	0xffffffff


	//   ....[7]....
        /*00a8*/ 	.word	0xffffffff


	//   ....[8]....
        /*00ac*/ 	.word	0xffffffff


	//   ....[9]....
        /*00b0*/ 	.word	0xffffffff


	//   ....[10]....
        /*00b4*/ 	.word	0xffffffff


	//   ....[11]....
        /*00b8*/ 	.word	0xffffffff


	//   ....[12]....
        /*00bc*/ 	.word	0xffffffff


	//   ....[13]....
        /*00c0*/ 	.word	0xffffffff


	//----- nvinfo : EIATTR_COOP_GROUP_INSTR_OFFSETS
	.align		4
.L_41:
        /*00c4*/ 	.byte	0x04, 0x28
        /*00c6*/ 	.short	(.L_43 - .L_42)


	//   ....[0]....
.L_42:
        /*00c8*/ 	.word	0x000000b0


	//   ....[1]....
        /*00cc*/ 	.word	0x00000520


	//   ....[2]....
        /*00d0*/ 	.word	0x00000700


	//   ....[3]....
        /*00d4*/ 	.word	0x00000890


	//   ....[4]....
        /*00d8*/ 	.word	0x00000980


	//   ....[5]....
        /*00dc*/ 	.word	0x00000ae0


	//   ....[6]....
        /*00e0*/ 	.word	0x00000c70


	//   ....[7]....
        /*00e4*/ 	.word	0x00000eb0


	//   ....[8]....
        /*00e8*/ 	.word	0x00002440


	//   ....[9]....
        /*00ec*/ 	.word	0x00003380


	//   ....[10]....
        /*00f0*/ 	.word	0x00003850


	//   ....[11]....
        /*00f4*/ 	.word	0x00003880


	//   ....[12]....
        /*00f8*/ 	.word	0x00004660


	//   ....[13]....
        /*00fc*/ 	.word	0x00004870


	//----- nvinfo : EIATTR_VRC_CTA_INIT_COUNT
	.align		4
.L_43:
        /*0100*/ 	.byte	0x02, 0x4a
        /*0102*/ 	.byte	0x80
	.zero		1


	//----- nvinfo : EIATTR_SYSCALL_OFFSETS
	.align		4
        /*0104*/ 	.byte	0x04, 0x46
        /*0106*/ 	.short	(.L_45 - .L_44)


	//   ....[0]....
.L_44:
        /*0108*/ 	.word	0x000065f0


	//   ....[1]....
        /*010c*/ 	.word	0x000066e0


	//   ....[2]....
        /*0110*/ 	.word	0x00006e80


	//   ....[3]....
        /*0114*/ 	.word	0x000077b0


	//   ....[4]....
        /*0118*/ 	.word	0x00008080


	//   ....[5]....
        /*011c*/ 	.word	0x00008950


	//----- nvinfo : EIATTR_MBARRIER_INSTR_OFFSETS
	.align		4
.L_45:
        /*0120*/ 	.byte	0x04, 0x39
        /*0122*/ 	.short	(.L_47 - .L_46)


	//   ....[0]....
.L_46:
        /*0124*/ 	.word	0x00000650
        /*0128*/ 	.word	0x000000ff
        /*012c*/ 	.word	0x00000000
        /*0130*/ 	.short	0x0100
        /*0132*/ 	.byte	0x04
	.zero		1


	//   ....[1]....
        /*0134*/ 	.word	0x00000660
        /*0138*/ 	.word	0x000000ff
        /*013c*/ 	.word	0x00000028
        /*0140*/ 	.short	0x0100
        /*0142*/ 	.byte	0x04
	.zero		1


	//   ....[2]....
        /*0144*/ 	.word	0x00000670
        /*0148*/ 	.word	0x000000ff
        /*014c*/ 	.word	0x00000008
        /*0150*/ 	.short	0x0100
        /*0152*/ 	.byte	0x04
	.zero		1


	//   ....[3]....
        /*0154*/ 	.word	0x00000680
        /*0158*/ 	.word	0x000000ff
        /*015c*/ 	.word	0x00000030
        /*0160*/ 	.short	0x0100
        /*0162*/ 	.byte	0x04
	.zero		1


	//   ....[4]....
        /*0164*/ 	.word	0x00000690
        /*0168*/ 	.word	0x000000ff
        /*016c*/ 	.word	0x00000010
        /*0170*/ 	.short	0x0100
        /*0172*/ 	.byte	0x04
	.zero		1


	//   ....[5]....
        /*0174*/ 	.word	0x000006a0
        /*0178*/ 	.word	0x000000ff
        /*017c*/ 	.word	0x00000038
        /*0180*/ 	.short	0x0100
        /*0182*/ 	.byte	0x04
	.zero		1


	//   ....[6]....
        /*0184*/ 	.word	0x000006b0
        /*0188*/ 	.word	0x000000ff
        /*018c*/ 	.word	0x00000018
        /*0190*/ 	.short	0x0100
        /*0192*/ 	.byte	0x04
	.zero		1


	//   ....[7]....
        /*0194*/ 	.word	0x000006c0
        /*0198*/ 	.word	0x000000ff
        /*019c*/ 	.word	0x00000040
        /*01a0*/ 	.short	0x0100
        /*01a2*/ 	.byte	0x04
	.zero		1


	//   ....[8]....
        /*01a4*/ 	.word	0x000006d0
        /*01a8*/ 	.word	0x000000ff
        /*01ac*/ 	.word	0x00000020
        /*01b0*/ 	.short	0x0100
        /*01b2*/ 	.byte	0x04
	.zero		1


	//   ....[9]....
        /*01b4*/ 	.word	0x000006e0
        /*01b8*/ 	.word	0x000000ff
        /*01bc*/ 	.word	0x00000048
        /*01c0*/ 	.short	0x0100
        /*01c2*/ 	.byte	0x04
	.zero		1


	//   ....[10]....
        /*01c4*/ 	.word	0x00000800
        /*01c8*/ 	.word	0x000000ff
        /*01cc*/ 	.word	0x00000050
        /*01d0*/ 	.short	0x0100
        /*01d2*/ 	.byte	0x04
	.zero		1


	//   ....[11]....
        /*01d4*/ 	.word	0x00000810
        /*01d8*/ 	.word	0x000000ff
        /*01dc*/ 	.word	0x00000070
        /*01e0*/ 	.short	0x0100
        /*01e2*/ 	.byte	0x04
	.zero		1


	//   ....[12]....
        /*01e4*/ 	.word	0x00000820
        /*01e8*/ 	.word	0x000000ff
        /*01ec*/ 	.word	0x00000058
        /*01f0*/ 	.short	0x0100
        /*01f2*/ 	.byte	0x04
	.zero		1


	//   ....[13]....
        /*01f4*/ 	.word	0x00000830
        /*01f8*/ 	.word	0x000000ff
        /*01fc*/ 	.word	0x00000078
        /*0200*/ 	.short	0x0100
        /*0202*/ 	.byte	0x04
	.zero		1


	//   ....[14]....
        /*0204*/ 	.word	0x00000840
        /*0208*/ 	.word	0x000000ff
        /*020c*/ 	.word	0x00000060
        /*0210*/ 	.short	0x0100
        /*0212*/ 	.byte	0x04
	.zero		1


	//   ....[15]....
        /*0214*/ 	.word	0x00000850
        /*0218*/ 	.word	0x000000ff
        /*021c*/ 	.word	0x00000080
        /*0220*/ 	.short	0x0100
        /*0222*/ 	.byte	0x04
	.zero		1


	//   ....[16]....
        /*0224*/ 	.word	0x00000860
        /*0228*/ 	.word	0x000000ff
        /*022c*/ 	.word	0x00000068
        /*0230*/ 	.short	0x0100
        /*0232*/ 	.byte	0x04
	.zero		1


	//   ....[17]....
        /*0234*/ 	.word	0x00000870
        /*0238*/ 	.word	0x000000ff
        /*023c*/ 	.word	0x00000088
        /*0240*/ 	.short	0x0100
        /*0242*/ 	.byte	0x04
	.zero		1


	//   ....[18]....
        /*0244*/ 	.word	0x00000950
        /*0248*/ 	.word	0x000000ff
        /*024c*/ 	.word	0x00000090
        /*0250*/ 	.short	0x0100
        /*0252*/ 	.byte	0x06
	.zero		1


	//   ....[19]....
        /*0254*/ 	.word	0x00000960
        /*0258*/ 	.word	0x000000ff
        /*025c*/ 	.word	0x00000098
        /*0260*/ 	.short	0x0100
        /*0262*/ 	.byte	0x06
	.zero		1


	//   ....[20]....
        /*0264*/ 	.word	0x00000a90
        /*0268*/ 	.word	0x000000ff
        /*026c*/ 	.word	0x000000a0
        /*0270*/ 	.short	0x0100
        /*0272*/ 	.byte	0x06
	.zero		1


	//   ....[21]....
        /*0274*/ 	.word	0x00000aa0
        /*0278*/ 	.word	0x000000ff
        /*027c*/ 	.word	0x000000b0
        /*0280*/ 	.short	0x0100
        /*0282*/ 	.byte	0x06
	.zero		1


	//   ....[22]....
        /*0284*/ 	.word	0x00000ab0
        /*0288*/ 	.word	0x000000ff
        /*028c*/ 	.word	0x000000a8
        /*0290*/ 	.short	0x0100
        /*0292*/ 	.byte	0x06
	.zero		1


	//   ....[23]....
        /*0294*/ 	.word	0x00000ac0
        /*0298*/ 	.word	0x000000ff
        /*029c*/ 	.word	0x000000b8
        /*02a0*/ 	.short	0x0100
        /*02a2*/ 	.byte	0x06
	.zero		1


	//   ....[24]....
        /*02a4*/ 	.word	0x00000be0
        /*02a8*/ 	.word	0x000000ff
        /*02ac*/ 	.word	0x000000c0
        /*02b0*/ 	.short	0x0100
        /*02b2*/ 	.byte	0x04
	.zero		1


	//   ....[25]....
        /*02b4*/ 	.word	0x00000bf0
        /*02b8*/ 	.word	0x000000ff
        /*02bc*/ 	.word	0x000000e0
        /*02c0*/ 	.short	0x0100
        /*02c2*/ 	.byte	0x04
	.zero		1


	//   ....[26]....
        /*02c4*/ 	.word	0x00000c00
        /*02c8*/ 	.word	0x000000ff
        /*02cc*/ 	.word	0x000000c8
        /*02d0*/ 	.short	0x0100
        /*02d2*/ 	.byte	0x04
	.zero		1


	//   ....[27]....
        /*02d4*/ 	.word	0x00000c10
        /*02d8*/ 	.word	0x000000ff
        /*02dc*/ 	.word	0x000000e8
        /*02e0*/ 	.short	0x0100
        /*02e2*/ 	.byte	0x04
	.zero		1


	//   ....[28]....
        /*02e4*/ 	.word	0x00000c20
        /*02e8*/ 	.word	0x000000ff
        /*02ec*/ 	.word	0x000000d0
        /*02f0*/ 	.short	0x0100
        /*02f2*/ 	.byte	0x04
	.zero		1


	//   ....[29]....
        /*02f4*/ 	.word	0x00000c30
        /*02f8*/ 	.word	0x000000ff
        /*02fc*/ 	.word	0x000000f0
        /*0300*/ 	.short	0x0100
        /*0302*/ 	.byte	0x04
	.zero		1


	//   ....[30]....
        /*0304*/ 	.word	0x00000c40
        /*0308*/ 	.word	0x000000ff
        /*030c*/ 	.word	0x000000d8
        /*0310*/ 	.short	0x0100
        /*0312*/ 	.byte	0x04
	.zero		1


	//   ....[31]....
        /*0314*/ 	.word	0x00000c50
        /*0318*/ 	.word	0x000000ff
        /*031c*/ 	.word	0x000000f8
        /*0320*/ 	.short	0x0100
        /*0322*/ 	.byte	0x04
	.zero		1


	//   ....[32]....
        /*0324*/ 	.word	0x00000d40
        /*0328*/ 	.word	0x000000ff
        /*032c*/ 	.word	0x00000100
        /*0330*/ 	.short	0x0100
        /*0332*/ 	.byte	0x04
	.zero		1


	//   ....[33]....
        /*0334*/ 	.word	0x00000d50
        /*0338*/ 	.word	0x000000ff
        /*033c*/ 	.word	0x00000110
        /*0340*/ 	.short	0x0100
        /*0342*/ 	.byte	0x04
	.zero		1


	//   ....[34]....
        /*0344*/ 	.word	0x00000d60
        /*0348*/ 	.word	0x000000ff
        /*034c*/ 	.word	0x00000108
        /*0350*/ 	.short	0x0100
        /*0352*/ 	.byte	0x04
	.zero		1


	//   ....[35]....
        /*0354*/ 	.word	0x00000d70
        /*0358*/ 	.word	0x000000ff
        /*035c*/ 	.word	0x00000118
        /*0360*/ 	.short	0x0100
        /*0362*/ 	.byte	0x04
	.zero		1


	//   ....[36]....
        /*0364*/ 	.word	0x00000e70
        /*0368*/ 	.word	0x000000ff
        /*036c*/ 	.word	0x00000120
        /*0370*/ 	.short	0x0100
        /*0372*/ 	.byte	0x06
	.zero		1


	//   ....[37]....
        /*0374*/ 	.word	0x00001a20
        /*0378*/ 	.word	0x00000000
        /*037c*/ 	.word	0x00000110
        /*0380*/ 	.short	0x010a
        /*0382*/ 	.byte	0xff
	.zero		1


	//   ....[38]....
        /*0384*/ 	.word	0x00001a50
        /*0388*/ 	.word	0x00000000
        /*038c*/ 	.word	0x00000100
        /*0390*/ 	.short	0x0101
        /*0392*/ 	.byte	0xff
	.zero		1


	//   ....[39]....
        /*0394*/ 	.word	0x00001b10
        /*0398*/ 	.word	0x000000ff
        /*039c*/ 	.word	0x00000028
        /*03a0*/ 	.short	0x010a
        /*03a2*/ 	.byte	0x04
	.zero		1


	//   ....[40]....
        /*03a4*/ 	.word	0x00001be0
        /*03a8*/ 	.word	0x000000ff
        /*03ac*/ 	.word	0x00000028
        /*03b0*/ 	.short	0x010a
        /*03b2*/ 	.byte	0x05
	.zero		1


	//   ....[41]....
        /*03b4*/ 	.word	0x00001d40
        /*03b8*/ 	.word	0x000000ff
        /*03bc*/ 	.word	0x00000028
        /*03c0*/ 	.short	0x010a
        /*03c2*/ 	.byte	0x04
	.zero		1


	//   ....[42]....
        /*03c4*/ 	.word	0x00001fd0
        /*03c8*/ 	.word	0x000000ff
        /*03cc*/ 	.word	0x00000098
        /*03d0*/ 	.short	0x0101
        /*03d2*/ 	.byte	0x15
	.zero		1


	//   ....[43]....
        /*03d4*/ 	.word	0x00001ff0
        /*03d8*/ 	.word	0x000000ff
        /*03dc*/ 	.word	0x00000028
        /*03e0*/ 	.short	0x010a
        /*03e2*/ 	.byte	0x04
	.zero		1


	//   ....[44]....
        /*03e4*/ 	.word	0x00002070
        /*03e8*/ 	.word	0x000000ff
        /*03ec*/ 	.word	0x00000028
        /*03f0*/ 	.short	0x010a
        /*03f2*/ 	.byte	0x06
	.zero		1


	//   ....[45]....
        /*03f4*/ 	.word	0x000021b0
        /*03f8*/ 	.word	0x000000ff
        /*03fc*/ 	.word	0x00000028
        /*0400*/ 	.short	0x010a
        /*0402*/ 	.byte	0x04
	.zero		1


	//   ....[46]....
        /*0404*/ 	.word	0x00002470
        /*0408*/ 	.word	0x00000003
        /*040c*/ 	.word	0x000000a0
        /*0410*/ 	.short	0x010a
        /*0412*/ 	.byte	0xff
	.zero		1


	//   ....[47]....
        /*0414*/ 	.word	0x000025c0
        /*0418*/ 	.word	0x00000000
        /*041c*/ 	.word	0x00000000
        /*0420*/ 	.short	0x0101
        /*0422*/ 	.byte	0xff
	.zero		1


	//   ....[48]....
        /*0424*/ 	.word	0x00002b70
        /*0428*/ 	.word	0x000000ff
        /*042c*/ 	.word	0x00000000
        /*0430*/ 	.short	0x010a
        /*0432*/ 	.byte	0x04
	.zero		1


	//   ....[49]....
        /*0434*/ 	.word	0x00002c00
        /*0438*/ 	.word	0x000000ff
        /*043c*/ 	.word	0x00000000
        /*0440*/ 	.short	0x010a
        /*0442*/ 	.byte	0x05
	.zero		1


	//   ....[50]....
        /*0444*/ 	.word	0x00002c90
        /*0448*/ 	.word	0x000000ff
        /*044c*/ 	.word	0x00000000
        /*0450*/ 	.short	0x010a
        /*0452*/ 	.byte	0x05
	.zero		1


	//   ....[51]....
        /*0454*/ 	.word	0x00002d20
        /*0458*/ 	.word	0x000000ff
        /*045c*/ 	.word	0x00000000
        /*0460*/ 	.short	0x010a
        /*0462*/ 	.byte	0x05
	.zero		1


	//   ....[52]....
        /*0464*/ 	.word	0x00002dc0
        /*0468*/ 	.word	0x00000000
        /*046c*/ 	.word	0x00000000
        /*0470*/ 	.short	0x010a
        /*0472*/ 	.byte	0xff
	.zero		1


	//   ....[53]....
        /*0474*/ 	.word	0x00002ee0
        /*0478*/ 	.word	0x00000002
        /*047c*/ 	.word	0x00000100
        /*0480*/ 	.short	0x010a
        /*0482*/ 	.byte	0xff
	.zero		1


	//   ....[54]....
        /*0484*/ 	.word	0x00002f50
        /*0488*/ 	.word	0x00000002
        /*048c*/ 	.word	0x00000000
        /*0490*/ 	.short	0x0101
        /*0492*/ 	.byte	0xff
	.zero		1


	//   ....[55]....
        /*0494*/ 	.word	0x00002f70
        /*0498*/ 	.word	0x000000ff
        /*049c*/ 	.word	0x000000b0
        /*04a0*/ 	.short	0x010a
        /*04a2*/ 	.byte	0x04
	.zero		1


	//   ....[56]....
        /*04a4*/ 	.word	0x00003090
        /*04a8*/ 	.word	0x00000002
        /*04ac*/ 	.word	0x000000a0
        /*04b0*/ 	.short	0x010a
        /*04b2*/ 	.byte	0xff
	.zero		1


	//   ....[57]....
        /*04b4*/ 	.word	0x00003190
        /*04b8*/ 	.word	0x00000002
        /*04bc*/ 	.word	0x00000000
        /*04c0*/ 	.short	0x0101
        /*04c2*/ 	.byte	0xff
	.zero		1


	//   ....[58]....
        /*04c4*/ 	.word	0x00003220
        /*04c8*/ 	.word	0x000000ff
        /*04cc*/ 	.word	0x000000b0
        /*04d0*/ 	.short	0x0106
        /*04d2*/ 	.byte	0x04
	.zero		1


	//   ....[59]....
        /*04d4*/ 	.word	0x00003240
        /*04d8*/ 	.word	0x000000ff
        /*04dc*/ 	.word	0x000000b0
        /*04e0*/ 	.short	0x010a
        /*04e2*/ 	.byte	0x04
	.zero		1


	//   ....[60]....
        /*04e4*/ 	.word	0x000032d0
        /*04e8*/ 	.word	0x000000ff
        /*04ec*/ 	.word	0x000000b0
        /*04f0*/ 	.short	0x0106
        /*04f2*/ 	.byte	0x07
	.zero		1


	//   ....[61]....
        /*04f4*/ 	.word	0x00003310
        /*04f8*/ 	.word	0x00000000
        /*04fc*/ 	.word	0x000000b0
        /*0500*/ 	.short	0x010a
        /*0502*/ 	.byte	0xff
	.zero		1


	//   ....[62]....
        /*0504*/ 	.word	0x00003550
        /*0508*/ 	.word	0x000000ff
        /*050c*/ 	.word	0x00000008
        /*0510*/ 	.short	0x010a
        /*0512*/ 	.byte	0x05
	.zero		1


	//   ....[63]....
        /*0514*/ 	.word	0x00003570
        /*0518*/ 	.word	0x000000ff
        /*051c*/ 	.word	0x00000008
        /*0520*/ 	.short	0x010a
        /*0522*/ 	.byte	0x05
	.zero		1


	//   ....[64]....
        /*0524*/ 	.word	0x00003700
        /*0528*/ 	.word	0x000000ff
        /*052c*/ 	.word	0x00000008
        /*0530*/ 	.short	0x010a
        /*0532*/ 	.byte	0x05
	.zero		1


	//   ....[65]....
        /*0534*/ 	.word	0x00003720
        /*0538*/ 	.word	0x000000ff
        /*053c*/ 	.word	0x00000008
        /*0540*/ 	.short	0x010a
        /*0542*/ 	.byte	0x05
	.zero		1


	//   ....[66]....
        /*0544*/ 	.word	0x000037e0
        /*0548*/ 	.word	0x000000ff
        /*054c*/ 	.word	0x00000000
        /*0550*/ 	.short	0x0101
        /*0552*/ 	.byte	0x04
	.zero		1


	//   ....[67]....
        /*0554*/ 	.word	0x00003ba0
        /*0558*/ 	.word	0x00000000
        /*055c*/ 	.word	0x000000a0
        /*0560*/ 	.short	0x010a
        /*0562*/ 	.byte	0xff
	.zero		1


	//   ....[68]....
        /*0564*/ 	.word	0x00003c60
        /*0568*/ 	.word	0x00000000
        /*056c*/ 	.word	0x00000000
        /*0570*/ 	.short	0x0101
        /*0572*/ 	.byte	0xff
	.zero		1


	//   ....[69]....
        /*0574*/ 	.word	0x00003d20
        /*0578*/ 	.word	0x000000ff
        /*057c*/ 	.word	0x00000000
        /*0580*/ 	.short	0x010a
        /*0582*/ 	.byte	0x04
	.zero		1


	//   ....[70]....
        /*0584*/ 	.word	0x00003d30
        /*0588*/ 	.word	0x000000ff
        /*058c*/ 	.word	0x000000e0
        /*0590*/ 	.short	0x010a
        /*0592*/ 	.byte	0x2e
	.zero		1


	//   ....[71]....
        /*0594*/ 	.word	0x00003de0
        /*0598*/ 	.word	0x000000ff
        /*059c*/ 	.word	0x00000000
        /*05a0*/ 	.short	0x010a
        /*05a2*/ 	.byte	0x07
	.zero		1


	//   ....[72]....
        /*05a4*/ 	.word	0x00003f10
        /*05a8*/ 	.word	0x000000ff
        /*05ac*/ 	.word	0x00000000
        /*05b0*/ 	.short	0x010a
        /*05b2*/ 	.byte	0x04
	.zero		1


	//   ....[73]....
        /*05b4*/ 	.word	0x00004350
        /*05b8*/ 	.word	0x000000ff
        /*05bc*/ 	.word	0x00000000
        /*05c0*/ 	.short	0x010a
        /*05c2*/ 	.byte	0x04
	.zero		1


	//   ....[74]....
        /*05c4*/ 	.word	0x000043e0
        /*05c8*/ 	.word	0x000000ff
        /*05cc*/ 	.word	0x00000000
        /*05d0*/ 	.short	0x010a
        /*05d2*/ 	.byte	0x05
	.zero		1


	//   ....[75]....
        /*05d4*/ 	.word	0x00004470
        /*05d8*/ 	.word	0x000000ff
        /*05dc*/ 	.word	0x00000000
        /*05e0*/ 	.short	0x010a
        /*05e2*/ 	.byte	0x05
	.zero		1


	//   ....[76]....
        /*05e4*/ 	.word	0x00004510
        /*05e8*/ 	.word	0x00000000
        /*05ec*/ 	.word	0x00000000
        /*05f0*/ 	.short	0x010a
        /*05f2*/ 	.byte	0xff
	.zero		1


	//   ....[77]....
        /*05f4*/ 	.word	0x00004550
        /*05f8*/ 	.word	0x00000000
        /*05fc*/ 	.word	0x00000000
        /*0600*/ 	.short	0x010a
        /*0602*/ 	.byte	0xff
	.zero		1


	//   ....[78]....
        /*0604*/ 	.word	0x000045c0
        /*0608*/ 	.word	0x000000ff
        /*060c*/ 	.word	0x00000000
        /*0610*/ 	.short	0x0101
        /*0612*/ 	.byte	0x04
	.zero		1


	//   ....[79]....
        /*0614*/ 	.word	0x00004600
        /*0618*/ 	.word	0x000000ff
        /*061c*/ 	.word	0x00000120
        /*0620*/ 	.short	0x010a
        /*0622*/ 	.byte	0x29
	.zero		1


	//   ....[80]....
        /*0624*/ 	.word	0x00004650
        /*0628*/ 	.word	0x000000ff
        /*062c*/ 	.word	0x00000000
        /*0630*/ 	.short	0x0101
        /*0632*/ 	.byte	0x04
	.zero		1


	//   ....[81]....
        /*0634*/ 	.word	0x00004af0
        /*0638*/ 	.word	0x0000000c
        /*063c*/ 	.word	0x000000a0
        /*0640*/ 	.short	0x010a
        /*0642*/ 	.byte	0xff
	.zero		1


	//   ....[82]....
        /*0644*/ 	.word	0x00004c60
        /*0648*/ 	.word	0x00000000
        /*064c*/ 	.word	0x00000000
        /*0650*/ 	.short	0x0101
        /*0652*/ 	.byte	0xff
	.zero		1


	//   ....[83]....
        /*0654*/ 	.word	0x000050f0
        /*0658*/ 	.word	0x000000ff
        /*065c*/ 	.word	0x00000098
        /*0660*/ 	.short	0x010a
        /*0662*/ 	.byte	0x15
	.zero		1


	//   ....[84]....
        /*0664*/ 	.word	0x00005270
        /*0668*/ 	.word	0x000000ff
        /*066c*/ 	.word	0x00000070
        /*0670*/ 	.short	0x010a
        /*0672*/ 	.byte	0x15
	.zero		1


	//   ....[85]....
        /*0674*/ 	.word	0x00005470
        /*0678*/ 	.word	0x000000ff
        /*067c*/ 	.word	0x00000050
        /*0680*/ 	.short	0x010b
        /*0682*/ 	.byte	0x15
	.zero		1


	//   ....[86]....
        /*0684*/ 	.word	0x00005480
        /*0688*/ 	.word	0x000000ff
        /*068c*/ 	.word	0x00000000
        /*0690*/ 	.short	0x0101
        /*0692*/ 	.byte	0x06
	.zero		1


	//   ....[87]....
        /*0694*/ 	.word	0x00005490
        /*0698*/ 	.word	0x000000ff
        /*069c*/ 	.word	0x00000078
        /*06a0*/ 	.short	0x010a
        /*06a2*/ 	.byte	0x15
	.zero		1


	//   ....[88]....
        /*06a4*/ 	.word	0x00005640
        /*06a8*/ 	.word	0x000000ff
        /*06ac*/ 	.word	0x00000058
        /*06b0*/ 	.short	0x010b
        /*06b2*/ 	.byte	0x15
	.zero		1


	//   ....[89]....
        /*06b4*/ 	.word	0x00005650
        /*06b8*/ 	.word	0x000000ff
        /*06bc*/ 	.word	0x00000000
        /*06c0*/ 	.short	0x0101
        /*06c2*/ 	.byte	0x06
	.zero		1


	//   ....[90]....
        /*06c4*/ 	.word	0x00005660
        /*06c8*/ 	.word	0x000000ff
        /*06cc*/ 	.word	0x00000080
        /*06d0*/ 	.short	0x010a
        /*06d2*/ 	.byte	0x15
	.zero		1


	//   ....[91]....
        /*06d4*/ 	.word	0x00005810
        /*06d8*/ 	.word	0x000000ff
        /*06dc*/ 	.word	0x00000060
        /*06e0*/ 	.short	0x010b
        /*06e2*/ 	.byte	0x15
	.zero		1


	//   ....[92]....
        /*06e4*/ 	.word	0x00005820
        /*06e8*/ 	.word	0x000000ff
        /*06ec*/ 	.word	0x00000000
        /*06f0*/ 	.short	0x0101
        /*06f2*/ 	.byte	0x06
	.zero		1


	//   ....[93]....
        /*06f4*/ 	.word	0x00005830
        /*06f8*/ 	.word	0x000000ff
        /*06fc*/ 	.word	0x00000088
        /*0700*/ 	.short	0x010a
        /*0702*/ 	.byte	0x15
	.zero		1


	//   ....[94]....
        /*0704*/ 	.word	0x00005a70
        /*0708*/ 	.word	0x000000ff
        /*070c*/ 	.word	0x00000068
        /*0710*/ 	.short	0x010b
        /*0712*/ 	.byte	0x15
	.zero		1


	//   ....[95]....
        /*0714*/ 	.word	0x00005a80
        /*0718*/ 	.word	0x000000ff
        /*071c*/ 	.word	0x00000000
        /*0720*/ 	.short	0x0101
        /*0722*/ 	.byte	0x25
	.zero		1


	//   ....[96]....
        /*0724*/ 	.word	0x00005ac0
        /*0728*/ 	.word	0x000000ff
        /*072c*/ 	.word	0x00000070
        /*0730*/ 	.short	0x010a
        /*0732*/ 	.byte	0x15
	.zero		1


	//   ....[97]....
        /*0734*/ 	.word	0x00005ae0
        /*0738*/ 	.word	0x000000ff
        /*073c*/ 	.word	0x00000078
        /*0740*/ 	.short	0x010a
        /*0742*/ 	.byte	0x15
	.zero		1


	//   ....[98]....
        /*0744*/ 	.word	0x00005b00
        /*0748*/ 	.word	0x000000ff
        /*074c*/ 	.word	0x00000080
        /*0750*/ 	.short	0x010a
        /*0752*/ 	.byte	0x15
	.zero		1


	//   ....[99]....
        /*0754*/ 	.word	0x00005b40
        /*0758*/ 	.word	0x00000000
        /*075c*/ 	.word	0x00000088
        /*0760*/ 	.short	0x010a
        /*0762*/ 	.byte	0xff
	.zero		1


	//   ....[100]....
        /*0764*/ 	.word	0x00005e80
        /*0768*/ 	.word	0x00000003
        /*076c*/ 	.word	0x000000a0
        /*0770*/ 	.short	0x010a
        /*0772*/ 	.byte	0xff
	.zero		1


	//   ....[101]....
        /*0774*/ 	.word	0x00006000
        /*0778*/ 	.word	0x00000000
        /*077c*/ 	.word	0x00000000
        /*0780*/ 	.short	0x0101
        /*0782*/ 	.byte	0xff
	.zero		1


	//   ....[102]....
        /*0784*/ 	.word	0x00006b40
        /*0788*/ 	.word	0x000000ff
        /*078c*/ 	.word	0x00000050
        /*0790*/ 	.short	0x010a
        /*0792*/ 	.byte	0x2b
	.zero		1


	//   ....[103]....
        /*0794*/ 	.word	0x00006b80
        /*0798*/ 	.word	0x00000035
        /*079c*/ 	.word	0x000000c0
        /*07a0*/ 	.short	0x010a
        /*07a2*/ 	.byte	0xff
	.zero		1


	//   ....[104]....
        /*07a4*/ 	.word	0x00006c90
        /*07a8*/ 	.word	0x000000ff
        /*07ac*/ 	.word	0x00000050
        /*07b0*/ 	.short	0x010a
        /*07b2*/ 	.byte	0x2b
	.zero		1


	//   ....[105]....
        /*07b4*/ 	.word	0x00006d60
        /*07b8*/ 	.word	0x00000035
        /*07bc*/ 	.word	0x000000c0
        /*07c0*/ 	.short	0x010a
        /*07c2*/ 	.byte	0xff
	.zero		1


	//   ....[106]....
        /*07c4*/ 	.word	0x00007520
        /*07c8*/ 	.word	0x00000000
        /*07cc*/ 	.word	0x00000000
        /*07d0*/ 	.short	0x0101
        /*07d2*/ 	.byte	0xff
	.zero		1


	//   ....[107]....
        /*07d4*/ 	.word	0x00007530
        /*07d8*/ 	.word	0x00000002
        /*07dc*/ 	.word	0x00000050
        /*07e0*/ 	.short	0x010a
        /*07e2*/ 	.byte	0xff
	.zero		1


	//   ....[108]....
        /*07e4*/ 	.word	0x000075f0
        /*07e8*/ 	.word	0x00000002
        /*07ec*/ 	.word	0x00000050
        /*07f0*/ 	.short	0x010a
        /*07f2*/ 	.byte	0xff
	.zero		1


	//   ....[109]....
        /*07f4*/ 	.word	0x00007df0
        /*07f8*/ 	.word	0x00000000
        /*07fc*/ 	.word	0x00000000
        /*0800*/ 	.short	0x0101
        /*0802*/ 	.byte	0xff
	.zero		1


	//   ....[110]....
        /*0804*/ 	.word	0x00007e10
        /*0808*/ 	.word	0x00000002
        /*080c*/ 	.word	0x00000050
        /*0810*/ 	.short	0x010a
        /*0812*/ 	.byte	0xff
	.zero		1


	//   ....[111]....
        /*0814*/ 	.word	0x00007ec0
        /*0818*/ 	.word	0x00000002
        /*081c*/ 	.word	0x00000050
        /*0820*/ 	.short	0x010a
        /*0822*/ 	.byte	0xff
	.zero		1


	//   ....[112]....
        /*0824*/ 	.word	0x000086c0
        /*0828*/ 	.word	0x00000000
        /*082c*/ 	.word	0x00000000
        /*0830*/ 	.short	0x0101
        /*0832*/ 	.byte	0xff
	.zero		1


	//   ....[113]....
        /*0834*/ 	.word	0x000086e0
        /*0838*/ 	.word	0x00000003
        /*083c*/ 	.word	0x00000050
        /*0840*/ 	.short	0x010a
        /*0842*/ 	.byte	0xff
	.zero		1


	//   ....[114]....
        /*0844*/ 	.word	0x00008790
        /*0848*/ 	.word	0x00000003
        /*084c*/ 	.word	0x00000050
        /*0850*/ 	.short	0x010a
        /*0852*/ 	.byte	0xff
	.zero		1


	//   ....[115]....
        /*0854*/ 	.word	0x00008a40
        /*0858*/ 	.word	0x00000035
        /*085c*/ 	.word	0x00000000
        /*0860*/ 	.short	0x0101
        /*0862*/ 	.byte	0xff
	.zero		1


	//   ....[116]....
        /*0864*/ 	.word	0x00008fe0
        /*0868*/ 	.word	0x00000000
        /*086c*/ 	.word	0x00000000
        /*0870*/ 	.short	0x0101
        /*0872*/ 	.byte	0xff
	.zero		1


	//   ....[117]....
        /*0874*/ 	.word	0x00009270
        /*0878*/ 	.word	0x000000ff
        /*087c*/ 	.word	0x00000000
        /*0880*/ 	.short	0x0101
        /*0882*/ 	.byte	0x04
	.zero		1


	//   ....[118]....
        /*0884*/ 	.word	0x00009290
        /*0888*/ 	.word	0x00000000
        /*088c*/ 	.word	0x00000110
        /*0890*/ 	.short	0x010a
        /*0892*/ 	.byte	0xff
	.zero		1


	//   ....[119]....
        /*0894*/ 	.word	0x000092f0
        /*0898*/ 	.word	0x00000000
        /*089c*/ 	.word	0x00000028
        /*08a0*/ 	.short	0x010a
        /*08a2*/ 	.byte	0xff
	.zero		1


	//   ....[120]....
        /*08a4*/ 	.word	0x00009350
        /*08a8*/ 	.word	0x00000000
        /*08ac*/ 	.word	0x00000028
        /*08b0*/ 	.short	0x010a
        /*08b2*/ 	.byte	0xff
	.zero		1


	//   ....[121]....
        /*08b4*/ 	.word	0x000093a0
        /*08b8*/ 	.word	0x00000003
        /*08bc*/ 	.word	0x000000a0
        /*08c0*/ 	.short	0x010a
        /*08c2*/ 	.byte	0xff
	.zero		1


	//   ....[122]....
        /*08c4*/ 	.word	0x00009400
        /*08c8*/ 	.word	0x00000000
        /*08cc*/ 	.word	0x00000000
        /*08d0*/ 	.short	0x010a
        /*08d2*/ 	.byte	0xff
	.zero		1


	//   ....[123]....
        /*08d4*/ 	.word	0x00009460
        /*08d8*/ 	.word	0x00000000
        /*08dc*/ 	.word	0x00000000
        /*08e0*/ 	.short	0x010a
        /*08e2*/ 	.byte	0xff
	.zero		1


	//   ....[124]....
        /*08e4*/ 	.word	0x000094c0
        /*08e8*/ 	.word	0x00000000
        /*08ec*/ 	.word	0x00000000
        /*08f0*/ 	.short	0x010a
        /*08f2*/ 	.byte	0xff
	.zero		1


	//   ....[125]....
        /*08f4*/ 	.word	0x00009520
        /*08f8*/ 	.word	0x00000000
        /*08fc*/ 	.word	0x00000000
        /*0900*/ 	.short	0x010a
        /*0902*/ 	.byte	0xff
	.zero		1


	//   ....[126]....
        /*0904*/ 	.word	0x00009570
        /*0908*/ 	.word	0x00000002
        /*090c*/ 	.word	0x00000100
        /*0910*/ 	.short	0x010a
        /*0912*/ 	.byte	0xff
	.zero		1


	//   ....[127]....
        /*0914*/ 	.word	0x000095d0
        /*0918*/ 	.word	0x00000002
        /*091c*/ 	.word	0x000000b0
        /*0920*/ 	.short	0x010a
        /*0922*/ 	.byte	0xff
	.zero		1


	//   ....[128]....
        /*0924*/ 	.word	0x00009620
        /*0928*/ 	.word	0x00000002
        /*092c*/ 	.word	0x000000a0
        /*0930*/ 	.short	0x010a
        /*0932*/ 	.byte	0xff
	.zero		1


	//   ....[129]....
        /*0934*/ 	.word	0x00009680
        /*0938*/ 	.word	0x00000000
        /*093c*/ 	.word	0x000000b0
        /*0940*/ 	.short	0x010a
        /*0942*/ 	.byte	0xff
	.zero		1


	//   ....[130]....
        /*0944*/ 	.word	0x000096e0
        /*0948*/ 	.word	0x00000005
        /*094c*/ 	.word	0x00000008
        /*0950*/ 	.short	0x010a
        /*0952*/ 	.byte	0xff
	.zero		1


	//   ....[131]....
        /*0954*/ 	.word	0x000097c0
        /*0958*/ 	.word	0x00000000
        /*095c*/ 	.word	0x00000008
        /*0960*/ 	.short	0x010a
        /*0962*/ 	.byte	0xff
	.zero		1


	//   ....[132]....
        /*0964*/ 	.word	0x00009810
        /*0968*/ 	.word	0x00000000
        /*096c*/ 	.word	0x000000a0
        /*0970*/ 	.short	0x010a
        /*0972*/ 	.byte	0xff
	.zero		1


	//   ....[133]....
        /*0974*/ 	.word	0x00009870
        /*0978*/ 	.word	0x00000000
        /*097c*/ 	.word	0x000000e0
        /*0980*/ 	.short	0x010a
        /*0982*/ 	.byte	0xff
	.zero		1


	//   ....[134]....
        /*0984*/ 	.word	0x000098d0
        /*0988*/ 	.word	0x00000000
        /*098c*/ 	.word	0x00000000
        /*0990*/ 	.short	0x010a
        /*0992*/ 	.byte	0xff
	.zero		1


	//   ....[135]....
        /*0994*/ 	.word	0x00009930
        /*0998*/ 	.word	0x00000000
        /*099c*/ 	.word	0x00000000
        /*09a0*/ 	.short	0x010a
        /*09a2*/ 	.byte	0xff
	.zero		1


	//   ....[136]....
        /*09a4*/ 	.word	0x00009990
        /*09a8*/ 	.word	0x00000000
        /*09ac*/ 	.word	0x00000000
        /*09b0*/ 	.short	0x010a
        /*09b2*/ 	.byte	0xff
	.zero		1


	//   ....[137]....
        /*09b4*/ 	.word	0x000099f0
        /*09b8*/ 	.word	0x00000000
        /*09bc*/ 	.word	0x00000000
        /*09c0*/ 	.short	0x010a
        /*09c2*/ 	.byte	0xff
	.zero		1


	//   ....[138]....
        /*09c4*/ 	.word	0x00009a50
        /*09c8*/ 	.word	0x00000000
        /*09cc*/ 	.word	0x00000120
        /*09d0*/ 	.short	0x010a
        /*09d2*/ 	.byte	0xff
	.zero		1


	//   ....[139]....
        /*09d4*/ 	.word	0x00009aa0
        /*09d8*/ 	.word	0x0000000c
        /*09dc*/ 	.word	0x000000a0
        /*09e0*/ 	.short	0x010a
        /*09e2*/ 	.byte	0xff
	.zero		1


	//   ....[140]....
        /*09e4*/ 	.word	0x00009b00
        /*09e8*/ 	.word	0x00000000
        /*09ec*/ 	.word	0x00000098
        /*09f0*/ 	.short	0x010a
        /*09f2*/ 	.byte	0xff
	.zero		1


	//   ....[141]....
        /*09f4*/ 	.word	0x00009b60
        /*09f8*/ 	.word	0x00000000
        /*09fc*/ 	.word	0x00000070
        /*0a00*/ 	.short	0x010a
        /*0a02*/ 	.byte	0xff
	.zero		1


	//   ....[142]....
        /*0a04*/ 	.word	0x00009bc0
        /*0a08*/ 	.word	0x00000000
        /*0a0c*/ 	.word	0x00000078
        /*0a10*/ 	.short	0x010a
        /*0a12*/ 	.byte	0xff
	.zero		1


	//   ....[143]....
        /*0a14*/ 	.word	0x00009c20
        /*0a18*/ 	.word	0x00000000
        /*0a1c*/ 	.word	0x00000080
        /*0a20*/ 	.short	0x010a
        /*0a22*/ 	.byte	0xff
	.zero		1


	//   ....[144]....
        /*0a24*/ 	.word	0x00009c80
        /*0a28*/ 	.word	0x00000000
        /*0a2c*/ 	.word	0x00000088
        /*0a30*/ 	.short	0x010a
        /*0a32*/ 	.byte	0xff
	.zero		1


	//   ....[145]....
        /*0a34*/ 	.word	0x00009ce0
        /*0a38*/ 	.word	0x00000000
        /*0a3c*/ 	.word	0x00000070
        /*0a40*/ 	.short	0x010a
        /*0a42*/ 	.byte	0xff
	.zero		1


	//   ....[146]....
        /*0a44*/ 	.word	0x00009d40
        /*0a48*/ 	.word	0x00000000
        /*0a4c*/ 	.word	0x00000078
        /*0a50*/ 	.short	0x010a
        /*0a52*/ 	.byte	0xff
	.zero		1


	//   ....[147]....
        /*0a54*/ 	.word	0x00009da0
        /*0a58*/ 	.word	0x00000000
        /*0a5c*/ 	.word	0x00000080
        /*0a60*/ 	.short	0x010a
        /*0a62*/ 	.byte	0xff
	.zero		1


	//   ....[148]....
        /*0a64*/ 	.word	0x00009df0
        /*0a68*/ 	.word	0x00000003
        /*0a6c*/ 	.word	0x000000a0
        /*0a70*/ 	.short	0x010a
        /*0a72*/ 	.byte	0xff
	.zero		1


	//   ....[149]....
        /*0a74*/ 	.word	0x00009e50
        /*0a78*/ 	.word	0x00000002
        /*0a7c*/ 	.word	0x00000050
        /*0a80*/ 	.short	0x010a
        /*0a82*/ 	.byte	0xff
	.zero		1


	//   ....[150]....
        /*0a84*/ 	.word	0x00009ea0
        /*0a88*/ 	.word	0x00000035
        /*0a8c*/ 	.word	0x000000c0
        /*0a90*/ 	.short	0x010a
        /*0a92*/ 	.byte	0xff
	.zero		1


	//   ....[151]....
        /*0a94*/ 	.word	0x00009ef0
        /*0a98*/ 	.word	0x00000002
        /*0a9c*/ 	.word	0x00000050
        /*0aa0*/ 	.short	0x010a
        /*0aa2*/ 	.byte	0xff
	.zero		1


	//   ....[152]....
        /*0aa4*/ 	.word	0x00009f40
        /*0aa8*/ 	.word	0x00000002
        /*0aac*/ 	.word	0x00000050
        /*0ab0*/ 	.short	0x010a
        /*0ab2*/ 	.byte	0xff
	.zero		1


	//   ....[153]....
        /*0ab4*/ 	.word	0x00009f90
        /*0ab8*/ 	.word	0x00000003
        /*0abc*/ 	.word	0x00000050
        /*0ac0*/ 	.short	0x010a
        /*0ac2*/ 	.byte	0xff
	.zero		1


	//----- nvinfo : EIATTR_NUM_MBARRIERS
	.align		4
.L_47:
        /*0ac4*/ 	.byte	0x03, 0x38
        /*0ac6*/ 	.short	0x0025


	//----- nvinfo : EIATTR_EXIT_INSTR_OFFSETS
	.align		4
        /*0ac8*/ 	.byte	0x04, 0x1c
        /*0aca*/ 	.short	(.L_49 - .L_48)


	//   ....[0]....
.L_48:
        /*0acc*/ 	.word	0x00002df0


	//   ....[1]....
        /*0ad0*/ 	.word	0x000032e0


	//   ....[2]....
        /*0ad4*/ 	.word	0x00003340


	//   ....[3]....
        /*0ad8*/ 	.word	0x00004880


	//   ....[4]....
        /*0adc*/ 	.word	0x00005b70


	//   ....[5]....
        /*0ae0*/ 	.word	0x00005bb0


	//   ....[6]....
        /*0ae4*/ 	.word	0x00009160


	//   ....[7]....
        /*0ae8*/ 	.word	0x000091e0


	//   ....[8]....
        /*0aec*/ 	.word	0x00009210


	//   ....[9]....
        /*0af0*/ 	.word	0x00009280


	//----- nvinfo : EIATTR_MAX_THREADS
	.align		4
.L_49:
        /*0af4*/ 	.byte	0x04, 0x05
        /*0af6*/ 	.short	(.L_51 - .L_50)
.L_50:
        /*0af8*/ 	.word	0x00000100
        /*0afc*/ 	.word	0x00000001
        /*0b00*/ 	.word	0x00000001


	//----- nvinfo : EIATTR_CRS_STACK_SIZE
	.align		4
.L_51:
        /*0b04*/ 	.byte	0x04, 0x1e
        /*0b06*/ 	.short	(.L_53 - .L_52)
.L_52:
        /*0b08*/ 	.word	0x00000000


	//----- nvinfo : EIATTR_CBANK_PARAM_SIZE
	.align		4
.L_53:
        /*0b0c*/ 	.byte	0x03, 0x19
        /*0b0e*/ 	.short	0x0800


	//----- nvinfo : EIATTR_PARAM_CBANK
	.align		4
        /*0b10*/ 	.byte	0x04, 0x0a
        /*0b12*/ 	.short	(.L_55 - .L_54)
	.align		4
.L_54:
        /*0b14*/ 	.word	index@(.nv.constant0._ZN7cutlass13device_kernelINS_4gemm6kernel13GemmUniversalIN4cute5tupleIJiiiiEEENS1_10collective13CollectiveMmaINS1_35MainloopSm100TmaUmmaWarpSpecializedILi5ELi2ELi4ENS5_IJNS4_1CILi2EEESB_NSA_ILi1EEEEEEEENS5_IJNSA_ILi128EEESF_SF_EEENS_6half_tENS5_IJlSC_lEEESH_SI_NS4_8TiledMMAINS4_8MMA_AtomIJNS4_26SM100_MMA_F16BF16_2x1SM_SSISH_SH_fLi128ELi128ELNS4_4UMMA5MajorE0ELSN_0ELNSM_7ScaleInE0ELSO_0EEEEEENS4_6LayoutINS5_IJSC_SC_SC_EEENS5_IJNSA_ILi0EEEST_ST_EEEEENS5_IJNS4_10UnderscoreESW_SW_EEEEENS4_28SM100_TMA_2SM_LOAD_MULTICASTENS4_14ComposedLayoutINS4_7SwizzleILi3ELi4ELi3EEENS4_18smem_ptr_flag_bitsILi16EEENSR_INS5_IJNSA_ILi8EEENSA_ILi64EEEEEENS5_IJS16_SC_EEEEEEEvNS4_8identityENS4_18SM100_TMA_2SM_LOADES1A_vS1B_EENS_8epilogue10collective18CollectiveEpilogueINS1E_23Sm100TmaWarpSpecializedILi4ELi2ELi16ELb1ELb0EEEJNS5_IJS16_SF_SF_EEENS5_IJNSR_IS16_SC_EENSR_INS5_IJNSA_ILi16EEESB_EEENS5_IJSC_S16_EEEEEEEESH_SI_SH_SI_NS1E_6fusion15FusionCallbacksIS1I_NS1Q_17LinearCombinationISH_fSH_fLNS_15FloatRoundStyleE2EEES1J_S1P_JEEENS4_5SM1004TMEM4LOAD26SM100_TMEM_LOAD_32dp32b16xENS4_13SM90_TMA_LOADENS10_INS11_ILi1ELi4ELi3EEES14_NSR_INS5_IJS15_S1L_EEENS5_IJS1L_SC_EEEEEEENS4_39AutoVectorizingCopyWithAssumedAlignmentILi128EEENS4_14SM90_TMA_STOREES25_S27_S27_EEEvvEEEEvNT_6ParamsE)
        /*0b18*/ 	.short	0x0380
        /*0b1a*/ 	.short	0x0800


	//----- nvinfo : EIATTR_SW_WAR
	.align		4
.L_55:
        /*0b1c*/ 	.byte	0x04, 0x36
        /*0b1e*/ 	.short	(.L_57 - .L_56)
.L_56:
        /*0b20*/ 	.word	0x00000008
.L_57:


//--------------------- .nv.callgraph             --------------------------
	.section	.nv.callgraph,"",@"SHT_CUDA_CALLGRAPH"
	.align	4
	.sectionentsize	8
	.align		4
        /*0000*/ 	.word	0x00000000
	.align		4
        /*0004*/ 	.word	0xffffffff
	.align		4
        /*0008*/ 	.word	index@(_ZN7cutlass13device_kernelINS_4gemm6kernel13GemmUniversalIN4cute5tupleIJiiiiEEENS1_10collective13CollectiveMmaINS1_35MainloopSm100TmaUmmaWarpSpecializedILi5ELi2ELi4ENS5_IJNS4_1CILi2EEESB_NSA_ILi1EEEEEEEENS5_IJNSA_ILi128EEESF_SF_EEENS_6half_tENS5_IJlSC_lEEESH_SI_NS4_8TiledMMAINS4_8MMA_AtomIJNS4_26SM100_MMA_F16BF16_2x1SM_SSISH_SH_fLi128ELi128ELNS4_4UMMA5MajorE0ELSN_0ELNSM_7ScaleInE0ELSO_0EEEEEENS4_6LayoutINS5_IJSC_SC_SC_EEENS5_IJNSA_ILi0EEEST_ST_EEEEENS5_IJNS4_10UnderscoreESW_SW_EEEEENS4_28SM100_TMA_2SM_LOAD_MULTICASTENS4_14ComposedLayoutINS4_7SwizzleILi3ELi4ELi3EEENS4_18smem_ptr_flag_bitsILi16EEENSR_INS5_IJNSA_ILi8EEENSA_ILi64EEEEEENS5_IJS16_SC_EEEEEEEvNS4_8identityENS4_18SM100_TMA_2SM_LOADES1A_vS1B_EENS_8epilogue10collective18CollectiveEpilogueINS1E_23Sm100TmaWarpSpecializedILi4ELi2ELi16ELb1ELb0EEEJNS5_IJS16_SF_SF_EEENS5_IJNSR_IS16_SC_EENSR_INS5_IJNSA_ILi16EEESB_EEENS5_IJSC_S16_EEEEEEEESH_SI_SH_SI_NS1E_6fusion15FusionCallbacksIS1I_NS1Q_17LinearCombinationISH_fSH_fLNS_15FloatRoundStyleE2EEES1J_S1P_JEEENS4_5SM1004TMEM4LOAD26SM100_TMEM_LOAD_32dp32b16xENS4_13SM90_TMA_LOADENS10_INS11_ILi1ELi4ELi3EEES14_NSR_INS5_IJS15_S1L_EEENS5_IJS1L_SC_EEEEEEENS4_39AutoVectorizingCopyWithAssumedAlignmentILi128EEENS4_14SM90_TMA_STOREES25_S27_S27_EEEvvEEEEvNT_6ParamsE)
	.align		4
        /*000c*/ 	.word	index@(__assertfail)
	.align		4
        /*0010*/ 	.word	0x00000000
	.align		4
        /*0014*/ 	.word	0xfffffffe
	.align		4
        /*0018*/ 	.word	0x00000000
	.align		4
        /*001c*/ 	.word	0xfffffffd
	.align		4
        /*0020*/ 	.word	0x00000000
	.align		4
        /*0024*/ 	.word	0xfffffffc


//--------------------- .nv.constant4             --------------------------
	.section	.nv.constant4,"a",@progbits
	.align	8
	.align		8
.nv.constant4:
        /*0000*/ 	.dword	__assertfail
	.align		8
        /*0008*/ 	.dword	__unnamed_1
	.align		8
        /*0010*/ 	.dword	__unnamed_2
	.align		8
        /*0018*/ 	.dword	_ZN39_INTERNAL_32b752ff_4_k_cu_c680314f_74774cuda3std3__45__cpo5beginE
	.align		8
        /*0020*/ 	.dword	_ZN39_INTERNAL_32b752ff_4_k_cu_c680314f_74774cuda3std3__45__cpo3endE
	.align		8
        /*0028*/ 	.dword	_ZN39_INTERNAL_32b752ff_4_k_cu_c680314f_74774cuda3std3__45__cpo6cbeginE
	.align		8
        /*0030*/ 	.dword	_ZN39_INTERNAL_32b752ff_4_k_cu_c680314f_74774cuda3std3__45__cpo4cendE
	.align		8
        /*0038*/ 	.dword	_ZN39_INTERNAL_32b752ff_4_k_cu_c680314f_74774cuda3std3__441_GLOBAL__N__32b752ff_4_k_cu_c680314f_74776ignoreE
	.align		8
        /*0040*/ 	.dword	_ZN39_INTERNAL_32b752ff_4_k_cu_c680314f_74774cuda3std3__419piecewise_constructE
	.align		8
        /*0048*/ 	.dword	_ZN39_INTERNAL_32b752ff_4_k_cu_c680314f_74774cuda3std3__48in_placeE
	.align		8
        /*0050*/ 	.dword	_ZN39_INTERNAL_32b752ff_4_k_cu_c680314f_74774cuda3std6ranges3__45__cpo4swapE
	.align		8
        /*0058*/ 	.dword	_ZN39_INTERNAL_32b752ff_4_k_cu_c680314f_74774cuda3std6ranges3__45__cpo9iter_moveE
	.align		8
        /*0060*/ 	.dword	_ZN39_INTERNAL_32b752ff_4_k_cu_c680314f_74774cute7productE
	.align		8
        /*0068*/ 	.dword	_ZN39_INTERNAL_32b752ff_4_k_cu_c680314f_74774cute1_E
	.align		8
        /*0070*/ 	.dword	$str$25
	.align		8
        /*0078*/ 	.dword	$str$26
	.align		8
        /*0080*/ 	.dword	$str$27
	.align		8
        /*0088*/ 	.dword	$str$28


//--------------------- .text._ZN7cutlass13device_kernelINS_4gemm6kernel13GemmUniversalIN4cute5tupleIJiiiiEEENS1_10collective13CollectiveMmaINS1_35MainloopSm100TmaUmmaWarpSpecializedILi5ELi2ELi4ENS5_IJNS4_1CILi2EEESB_NSA_ILi1EEEEEEEENS5_IJNSA_ILi128EEESF_SF_EEENS_6half_tENS5_IJlSC_lEEESH_SI_NS4_8TiledMMAINS4_8MMA_AtomIJNS4_26SM100_MMA_F16BF16_2x1SM_SSISH_SH_fLi128ELi128ELNS4_4UMMA5MajorE0ELSN_0ELNSM_7ScaleInE0ELSO_0EEEEEENS4_6LayoutINS5_IJSC_SC_SC_EEENS5_IJNSA_ILi0EEEST_ST_EEEEENS5_IJNS4_10UnderscoreESW_SW_EEEEENS4_28SM100_TMA_2SM_LOAD_MULTICASTENS4_14ComposedLayoutINS4_7SwizzleILi3ELi4ELi3EEENS4_18smem_ptr_flag_bitsILi16EEENSR_INS5_IJNSA_ILi8EEENSA_ILi64EEEEEENS5_IJS16_SC_EEEEEEEvNS4_8identityENS4_18SM100_TMA_2SM_LOADES1A_vS1B_EENS_8epilogue10collective18CollectiveEpilogueINS1E_23Sm100TmaWarpSpecializedILi4ELi2ELi16ELb1ELb0EEEJNS5_IJS16_SF_SF_EEENS5_IJNSR_IS16_SC_EENSR_INS5_IJNSA_ILi16EEESB_EEENS5_IJSC_S16_EEEEEEEESH_SI_SH_SI_NS1E_6fusion15FusionCallbacksIS1I_NS1Q_17LinearCombinationISH_fSH_fLNS_15FloatRoundStyleE2EEES1J_S1P_JEEENS4_5SM1004TMEM4LOAD26SM100_TMEM_LOAD_32dp32b16xENS4_13SM90_TMA_LOADENS10_INS11_ILi1ELi4ELi3EEES14_NSR_INS5_IJS15_S1L_EEENS5_IJS1L_SC_EEEEEEENS4_39AutoVectorizingCopyWithAssumedAlignmentILi128EEENS4_14SM90_TMA_STOREES25_S27_S27_EEEvvEEEEvNT_6ParamsE --------------------------
	.section	.text._ZN7cutlass13device_kernelINS_4gemm6kernel13GemmUniversalIN4cute5tupleIJiiiiEEENS1_10collective13CollectiveMmaINS1_35MainloopSm100TmaUmmaWarpSpecializedILi5ELi2ELi4ENS5_IJNS4_1CILi2EEESB_NSA_ILi1EEEEEEEENS5_IJNSA_ILi128EEESF_SF_EEENS_6half_tENS5_IJlSC_lEEESH_SI_NS4_8TiledMMAINS4_8MMA_AtomIJNS4_26SM100_MMA_F16BF16_2x1SM_SSISH_SH_fLi128ELi128ELNS4_4UMMA5MajorE0ELSN_0ELNSM_7ScaleInE0ELSO_0EEEEEENS4_6LayoutINS5_IJSC_SC_SC_EEENS5_IJNSA_ILi0EEEST_ST_EEEEENS5_IJNS4_10UnderscoreESW_SW_EEEEENS4_28SM100_TMA_2SM_LOAD_MULTICASTENS4_14ComposedLayoutINS4_7SwizzleILi3ELi4ELi3EEENS4_18smem_ptr_flag_bitsILi16EEENSR_INS5_IJNSA_ILi8EEENSA_ILi64EEEEEENS5_IJS16_SC_EEEEEEEvNS4_8identityENS4_18SM100_TMA_2SM_LOADES1A_vS1B_EENS_8epilogue10collective18CollectiveEpilogueINS1E_23Sm100TmaWarpSpecializedILi4ELi2ELi16ELb1ELb0EEEJNS5_IJS16_SF_SF_EEENS5_IJNSR_IS16_SC_EENSR_INS5_IJNSA_ILi16EEESB_EEENS5_IJSC_S16_EEEEEEEESH_SI_SH_SI_NS1E_6fusion15FusionCallbacksIS1I_NS1Q_17LinearCombinationISH_fSH_fLNS_15FloatRoundStyleE2EEES1J_S1P_JEEENS4_5SM1004TMEM4LOAD26SM100_TMEM_LOAD_32dp32b16xENS4_13SM90_TMA_LOADENS10_INS11_ILi1ELi4ELi3EEES14_NSR_INS5_IJS15_S1L_EEENS5_IJS1L_SC_EEEEEEENS4_39AutoVectorizingCopyWithAssumedAlignmentILi128EEENS4_14SM90_TMA_STOREES25_S27_S27_EEEvvEEEEvNT_6ParamsE,"ax",@progbits
	.align	128
.text._ZN7cutlass13device_kernelINS_4gemm6kernel13GemmUniversalIN4cute5tupleIJiiiiEEENS1_10collective13CollectiveMmaINS1_35MainloopSm100TmaUmmaWarpSpecializedILi5ELi2ELi4ENS5_IJNS4_1CILi2EEESB_NSA_ILi1EEEEEEEENS5_IJNSA_ILi128EEESF_SF_EEENS_6half_tENS5_IJlSC_lEEESH_SI_NS4_8TiledMMAINS4_8MMA_AtomIJNS4_26SM100_MMA_F16BF16_2x1SM_SSISH_SH_fLi128ELi128ELNS4_4UMMA5MajorE0ELSN_0ELNSM_7ScaleInE0ELSO_0EEEEEENS4_6LayoutINS5_IJSC_SC_SC_EEENS5_IJNSA_ILi0EEEST_ST_EEEEENS5_IJNS4_10UnderscoreESW_SW_EEEEENS4_28SM100_TMA_2SM_LOAD_MULTICASTENS4_14ComposedLayoutINS4_7SwizzleILi3ELi4ELi3EEENS4_18smem_ptr_flag_bitsILi16EEENSR_INS5_IJNSA_ILi8EEENSA_ILi64EEEEEENS5_IJS16_SC_EEEEEEEvNS4_8identityENS4_18SM100_TMA_2SM_LOADES1A_vS1B_EENS_8epilogue10collective18CollectiveEpilogueINS1E_23Sm100TmaWarpSpecializedILi4ELi2ELi16ELb1ELb0EEEJNS5_IJS16_SF_SF_EEENS5_IJNSR_IS16_SC_EENSR_INS5_IJNSA_ILi16EEESB_EEENS5_IJSC_S16_EEEEEEEESH_SI_SH_SI_NS1E_6fusion15FusionCallbacksIS1I_NS1Q_17LinearCombinationISH_fSH_fLNS_15FloatRoundStyleE2EEES1J_S1P_JEEENS4_5SM1004TMEM4LOAD26SM100_TMEM_LOAD_32dp32b16xENS4_13SM90_TMA_LOADENS10_INS11_ILi1ELi4ELi3EEES14_NSR_INS5_IJS15_S1L_EEENS5_IJS1L_SC_EEEEEEENS4_39AutoVectorizingCopyWithAssumedAlignmentILi128EEENS4_14SM90_TMA_STOREES25_S27_S27_EEEvvEEEEvNT_6ParamsE:
        .type           _ZN7cutlass13device_kernelINS_4gemm6kernel13GemmUniversalIN4cute5tupleIJiiiiEEENS1_10collective13CollectiveMmaINS1_35MainloopSm100TmaUmmaWarpSpecializedILi5ELi2ELi4ENS5_IJNS4_1CILi2EEESB_NSA_ILi1EEEEEEEENS5_IJNSA_ILi128EEESF_SF_EEENS_6half_tENS5_IJlSC_lEEESH_SI_NS4_8TiledMMAINS4_8MMA_AtomIJNS4_26SM100_MMA_F16BF16_2x1SM_SSISH_SH_fLi128ELi128ELNS4_4UMMA5MajorE0ELSN_0ELNSM_7ScaleInE0ELSO_0EEEEEENS4_6LayoutINS5_IJSC_SC_SC_EEENS5_IJNSA_ILi0EEEST_ST_EEEEENS5_IJNS4_10UnderscoreESW_SW_EEEEENS4_28SM100_TMA_2SM_LOAD_MULTICASTENS4_14ComposedLayoutINS4_7SwizzleILi3ELi4ELi3EEENS4_18smem_ptr_flag_bitsILi16EEENSR_INS5_IJNSA_ILi8EEENSA_ILi64EEEEEENS5_IJS16_SC_EEEEEEEvNS4_8identityENS4_18SM100_TMA_2SM_LOADES1A_vS1B_EENS_8epilogue10collective18CollectiveEpilogueINS1E_23Sm100TmaWarpSpecializedILi4ELi2ELi16ELb1ELb0EEEJNS5_IJS16_SF_SF_EEENS5_IJNSR_IS16_SC_EENSR_INS5_IJNSA_ILi16EEESB_EEENS5_IJSC_S16_EEEEEEEESH_SI_SH_SI_NS1E_6fusion15FusionCallbacksIS1I_NS1Q_17LinearCombinationISH_fSH_fLNS_15FloatRoundStyleE2EEES1J_S1P_JEEENS4_5SM1004TMEM4LOAD26SM100_TMEM_LOAD_32dp32b16xENS4_13SM90_TMA_LOADENS10_INS11_ILi1ELi4ELi3EEES14_NSR_INS5_IJS15_S1L_EEENS5_IJS1L_SC_EEEEEEENS4_39AutoVectorizingCopyWithAssumedAlignmentILi128EEENS4_14SM90_TMA_STOREES25_S27_S27_EEEvvEEEEvNT_6ParamsE,@function
        .size           _ZN7cutlass13device_kernelINS_4gemm6kernel13GemmUniversalIN4cute5tupleIJiiiiEEENS1_10collective13CollectiveMmaINS1_35MainloopSm100TmaUmmaWarpSpecializedILi5ELi2ELi4ENS5_IJNS4_1CILi2EEESB_NSA_ILi1EEEEEEEENS5_IJNSA_ILi128EEESF_SF_EEENS_6half_tENS5_IJlSC_lEEESH_SI_NS4_8TiledMMAINS4_8MMA_AtomIJNS4_26SM100_MMA_F16BF16_2x1SM_SSISH_SH_fLi128ELi128ELNS4_4UMMA5MajorE0ELSN_0ELNSM_7ScaleInE0ELSO_0EEEEEENS4_6LayoutINS5_IJSC_SC_SC_EEENS5_IJNSA_ILi0EEEST_ST_EEEEENS5_IJNS4_10UnderscoreESW_SW_EEEEENS4_28SM100_TMA_2SM_LOAD_MULTICASTENS4_14ComposedLayoutINS4_7SwizzleILi3ELi4ELi3EEENS4_18smem_ptr_flag_bitsILi16EEENSR_INS5_IJNSA_ILi8EEENSA_ILi64EEEEEENS5_IJS16_SC_EEEEEEEvNS4_8identityENS4_18SM100_TMA_2SM_LOADES1A_vS1B_EENS_8epilogue10collective18CollectiveEpilogueINS1E_23Sm100TmaWarpSpecializedILi4ELi2ELi16ELb1ELb0EEEJNS5_IJS16_SF_SF_EEENS5_IJNSR_IS16_SC_EENSR_INS5_IJNSA_ILi16EEESB_EEENS5_IJSC_S16_EEEEEEEESH_SI_SH_SI_NS1E_6fusion15FusionCallbacksIS1I_NS1Q_17LinearCombinationISH_fSH_fLNS_15FloatRoundStyleE2EEES1J_S1P_JEEENS4_5SM1004TMEM4LOAD26SM100_TMEM_LOAD_32dp32b16xENS4_13SM90_TMA_LOADENS10_INS11_ILi1ELi4ELi3EEES14_NSR_INS5_IJS15_S1L_EEENS5_IJS1L_SC_EEEEEEENS4_39AutoVectorizingCopyWithAssumedAlignmentILi128EEENS4_14SM90_TMA_STOREES25_S27_S27_EEEvvEEEEvNT_6ParamsE,(.L_x_204 - _ZN7cutlass13device_kernelINS_4gemm6kernel13GemmUniversalIN4cute5tupleIJiiiiEEENS1_10collective13CollectiveMmaINS1_35MainloopSm100TmaUmmaWarpSpecializedILi5ELi2ELi4ENS5_IJNS4_1CILi2EEESB_NSA_ILi1EEEEEEEENS5_IJNSA_ILi128EEESF_SF_EEENS_6half_tENS5_IJlSC_lEEESH_SI_NS4_8TiledMMAINS4_8MMA_AtomIJNS4_26SM100_MMA_F16BF16_2x1SM_SSISH_SH_fLi128ELi128ELNS4_4UMMA5MajorE0ELSN_0ELNSM_7ScaleInE0ELSO_0EEEEEENS4_6LayoutINS5_IJSC_SC_SC_EEENS5_IJNSA_ILi0EEEST_ST_EEEEENS5_IJNS4_10UnderscoreESW_SW_EEEEENS4_28SM100_TMA_2SM_LOAD_MULTICASTENS4_14ComposedLayoutINS4_7SwizzleILi3ELi4ELi3EEENS4_18smem_ptr_flag_bitsILi16EEENSR_INS5_IJNSA_ILi8EEENSA_ILi64EEEEEENS5_IJS16_SC_EEEEEEEvNS4_8identityENS4_18SM100_TMA_2SM_LOADES1A_vS1B_EENS_8epilogue10collective18CollectiveEpilogueINS1E_23Sm100TmaWarpSpecializedILi4ELi2ELi16ELb1ELb0EEEJNS5_IJS16_SF_SF_EEENS5_IJNSR_IS16_SC_EENSR_INS5_IJNSA_ILi16EEESB_EEENS5_IJSC_S16_EEEEEEEESH_SI_SH_SI_NS1E_6fusion15FusionCallbacksIS1I_NS1Q_17LinearCombinationISH_fSH_fLNS_15FloatRoundStyleE2EEES1J_S1P_JEEENS4_5SM1004TMEM4LOAD26SM100_TMEM_LOAD_32dp32b16xENS4_13SM90_TMA_LOADENS10_INS11_ILi1ELi4ELi3EEES14_NSR_INS5_IJS15_S1L_EEENS5_IJS1L_SC_EEEEEEENS4_39AutoVectorizingCopyWithAssumedAlignmentILi128EEENS4_14SM90_TMA_STOREES25_S27_S27_EEEvvEEEEvNT_6ParamsE)
        .other          _ZN7cutlass13device_kernelINS_4gemm6kernel13GemmUniversalIN4cute5tupleIJiiiiEEENS1_10collective13CollectiveMmaINS1_35MainloopSm100TmaUmmaWarpSpecializedILi5ELi2ELi4ENS5_IJNS4_1CILi2EEESB_NSA_ILi1EEEEEEEENS5_IJNSA_ILi128EEESF_SF_EEENS_6half_tENS5_IJlSC_lEEESH_SI_NS4_8TiledMMAINS4_8MMA_AtomIJNS4_26SM100_MMA_F16BF16_2x1SM_SSISH_SH_fLi128ELi128ELNS4_4UMMA5MajorE0ELSN_0ELNSM_7ScaleInE0ELSO_0EEEEEENS4_6LayoutINS5_IJSC_SC_SC_EEENS5_IJNSA_ILi0EEEST_ST_EEEEENS5_IJNS4_10UnderscoreESW_SW_EEEEENS4_28SM100_TMA_2SM_LOAD_MULTICASTENS4_14ComposedLayoutINS4_7SwizzleILi3ELi4ELi3EEENS4_18smem_ptr_flag_bitsILi16EEENSR_INS5_IJNSA_ILi8EEENSA_ILi64EEEEEENS5_IJS16_SC_EEEEEEEvNS4_8identityENS4_18SM100_TMA_2SM_LOADES1A_vS1B_EENS_8epilogue10collective18CollectiveEpilogueINS1E_23Sm100TmaWarpSpecializedILi4ELi2ELi16ELb1ELb0EEEJNS5_IJS16_SF_SF_EEENS5_IJNSR_IS16_SC_EENSR_INS5_IJNSA_ILi16EEESB_EEENS5_IJSC_S16_EEEEEEEESH_SI_SH_SI_NS1E_6fusion15FusionCallbacksIS1I_NS1Q_17LinearCombinationISH_fSH_fLNS_15FloatRoundStyleE2EEES1J_S1P_JEEENS4_5SM1004TMEM4LOAD26SM100_TMEM_LOAD_32dp32b16xENS4_13SM90_TMA_LOADENS10_INS11_ILi1ELi4ELi3EEES14_NSR_INS5_IJS15_S1L_EEENS5_IJS1L_SC_EEEEEEENS4_39AutoVectorizingCopyWithAssumedAlignmentILi128EEENS4_14SM90_TMA_STOREES25_S27_S27_EEEvvEEEEvNT_6ParamsE,@"STO_CUDA_ENTRY STV_DEFAULT"
_ZN7cutlass13device_kernelINS_4gemm6kernel13GemmUniversalIN4cute5tupleIJiiiiEEENS1_10collective13CollectiveMmaINS1_35MainloopSm100TmaUmmaWarpSpecializedILi5ELi2ELi4ENS5_IJNS4_1CILi2EEESB_NSA_ILi1EEEEEEEENS5_IJNSA_ILi128EEESF_SF_EEENS_6half_tENS5_IJlSC_lEEESH_SI_NS4_8TiledMMAINS4_8MMA_AtomIJNS4_26SM100_MMA_F16BF16_2x1SM_SSISH_SH_fLi128ELi128ELNS4_4UMMA5MajorE0ELSN_0ELNSM_7ScaleInE0ELSO_0EEEEEENS4_6LayoutINS5_IJSC_SC_SC_EEENS5_IJNSA_ILi0EEEST_ST_EEEEENS5_IJNS4_10UnderscoreESW_SW_EEEEENS4_28SM100_TMA_2SM_LOAD_MULTICASTENS4_14ComposedLayoutINS4_7SwizzleILi3ELi4ELi3EEENS4_18smem_ptr_flag_bitsILi16EEENSR_INS5_IJNSA_ILi8EEENSA_ILi64EEEEEENS5_IJS16_SC_EEEEEEEvNS4_8identityENS4_18SM100_TMA_2SM_LOADES1A_vS1B_EENS_8epilogue10collective18CollectiveEpilogueINS1E_23Sm100TmaWarpSpecializedILi4ELi2ELi16ELb1ELb0EEEJNS5_IJS16_SF_SF_EEENS5_IJNSR_IS16_SC_EENSR_INS5_IJNSA_ILi16EEESB_EEENS5_IJSC_S16_EEEEEEEESH_SI_SH_SI_NS1E_6fusion15FusionCallbacksIS1I_NS1Q_17LinearCombinationISH_fSH_fLNS_15FloatRoundStyleE2EEES1J_S1P_JEEENS4_5SM1004TMEM4LOAD26SM100_TMEM_LOAD_32dp32b16xENS4_13SM90_TMA_LOADENS10_INS11_ILi1ELi4ELi3EEES14_NSR_INS5_IJS15_S1L_EEENS5_IJS1L_SC_EEEEEEENS4_39AutoVectorizingCopyWithAssumedAlignmentILi128EEENS4_14SM90_TMA_STOREES25_S27_S27_EEEvvEEEEvNT_6ParamsE:
[----:B------:R-:W1:Y:S01]  /*0000*/  LDC R1, c[0x0][0x37c] ;  /* 0x0000df00ff017b82 */ /* 0x000e620000000800 */
[----:B------:R-:W2:Y:S01]  /*0010*/  S2R R60, SR_TID.X ;  /* 0x00000000003c7919 */ /* 0x000ea20000002100 */
[----:B------:R-:W3:Y:S06]  /*0020*/  LDCU.64 UR8, c[0x0][0x890] ;  /* 0x00011200ff0877ac */ /* 0x000eec0008000a00 */
[----:B------:R-:W4:Y:S01]  /*0030*/  S2UR UR47, SR_CgaCtaId ;  /* 0x00000000002f79c3 */ /* 0x000f220000008800 */
[----:B------:R-:W-:Y:S02]  /*0040*/  PRMT R46, RZ, 0x7610, R46 ;  /* 0x00007610ff2e7816 */ /* 0x000fe4000000002e */
[----:B------:R-:W-:Y:S01]  /*0050*/  ELECT P1, URZ, PT ;  /* 0x0000000000ff782f */ /* 0x000fe20003820000 */
[----:B---3--:R-:W-:-:S04]  /*0060*/  UISETP.NE.U32.AND UP0, UPT, UR8, URZ, UPT ;  /* 0x000000ff0800728c */ /* 0x008fc8000bf05070 */
[----:B------:R-:W-:Y:S02]  /*0070*/  UISETP.NE.AND.EX UP0, UPT, UR9, URZ, UPT, UP0 ;  /* 0x000000ff0900728c */ /* 0x000fe4000bf05300 */
[----:B----4-:R-:W-:Y:S02]  /*0080*/  ULOP3.LUT UR68, UR47, 0x1, URZ, 0xc0, !UPT ;  /* 0x000000012f447892 */ /* 0x010fe4000f8ec0ff */
[----:B------:R-:W-:Y:S01]  /*0090*/  ULOP3.LUT UR69, UR47, 0x1, URZ, 0x3c, !UPT ;  /* 0x000000012f457892 */ /* 0x000fe2000f8e3cff */
[----:B--2---:R-:W-:-:S05]  /*00a0*/  SHF.R.U32.HI R47, RZ, 0x5, R60 ;  /* 0x00000005ff2f7819 */ /* 0x004fca000001163c */
[----:B------:R-:W2:Y:S02]  /*00b0*/  SHFL.IDX PT, R0, R47, RZ, 0x1f ;  /* 0x00001fff2f007589 */ /* 0x000ea400000e0000 */
[----:B--2---:R-:W-:Y:S01]  /*00c0*/  R2UR UR21, R0 ;  /* 0x00000000001572ca */ /* 0x004fe200000e0000 */
[----:B-1----:R-:W-:-:S14]  /*00d0*/  BRA.U UP0, `(.L_x_0) ;  /* 0x0000000100307547 */ /* 0x002fdc000b800000 */
[----:B------:R-:W1:Y:S02]  /*00e0*/  LDCU.64 UR4, c[0x0][0x888] ;  /* 0x00011100ff0477ac */ /* 0x000e640008000a00 */
[----:B-1----:R-:W-:-:S04]  /*00f0*/  UISETP.NE.U32.AND UP0, UPT, UR4, URZ, UPT ;  /* 0x000000ff0400728c */ /* 0x002fc8000bf05070 */
[----:B------:R-:W-:-:S09]  /*0100*/  UISETP.NE.AND.EX UP0, UPT, UR5, URZ, UPT, UP0 ;  /* 0x000000ff0500728c */ /* 0x000fd2000bf05300 */
[----:B------:R-:W-:Y:S05]  /*0110*/  BRA.U !UP0, `(.L_x_1) ;  /* 0x0000000108147547 */ /* 0x000fea000b800000 */
[----:B------:R-:W1:Y:S01]  /*0120*/  LDC.64 R2, c[0x0][0x888] ;  /* 0x00022200ff027b82 */ /* 0x000e620000000a00 */
[----:B------:R-:W1:Y:S02]  /*0130*/  LDCU.64 UR4, c[0x0][0x358] ;  /* 0x00006b00ff0477ac */ /* 0x000e640008000a00 */
[----:B-1----:R1:W5:Y:S01]  /*0140*/  LDG.E R27, desc[UR4][R2.64] ;  /* 0x00000004021b7981 */ /* 0x002362000c1e1900 */
[----:B------:R-:W-:Y:S01]  /*0150*/  HFMA2 R46, -RZ, RZ, 0, 5.9604644775390625e-08 ;  /* 0x00000001ff2e7431 */ /* 0x000fe200000001ff */
[----:B------:R-:W-:Y:S05]  /*0160*/  BRA `(.L_x_0) ;  /* 0x00000000000c7947 */ /* 0x000fea0003800000 */
.L_x_1:
[----:B------:R-:W1:Y:S01]  /*0170*/  LDCU UR4, c[0x0][0x880] ;  /* 0x00011000ff0477ac */ /* 0x000e620008000800 */
[----:B------:R-:W-:Y:S01]  /*0180*/  HFMA2 R46, -RZ, RZ, 0, 5.9604644775390625e-08 ;  /* 0x00000001ff2e7431 */ /* 0x000fe200000001ff */
[----:B-1----:R-:W-:-:S07]  /*0190*/  MOV R27, UR4 ;  /* 0x00000004001b7c02 */ /* 0x002fce0008000f00 */
.L_x_0:
[----:B------:R-:W2:Y:S02]  /*01a0*/  LDCU.64 UR4, c[0x0][0x8b0] ;  /* 0x00011600ff0477ac */ /* 0x000ea40008000a00 */
[----:B--2---:R-:W-:-:S04]  /*01b0*/  UISETP.NE.U32.AND UP0, UPT, UR4, URZ, UPT ;  /* 0x000000ff0400728c */ /* 0x004fc8000bf05070 */
[----:B------:R-:W-:-:S09]  /*01c0*/  UISETP.NE.AND.EX UP0, UPT, UR5, URZ, UPT, UP0 ;  /* 0x000000ff0500728c */ /* 0x000fd2000bf05300 */
[----:B------:R-:W-:Y:S05]  /*01d0*/  BRA.U UP0, `(.L_x_2) ;  /* 0x0000000100287547 */ /* 0x000fea000b800000 */
[----:B------:R-:W2:Y:S02]  /*01e0*/  LDCU.64 UR4, c[0x0][0x8a8] ;  /* 0x00011500ff0477ac */ /* 0x000ea40008000a00 */
[----:B--2---:R-:W-:-:S04]  /*01f0*/  UISETP.NE.U32.AND UP0, UPT, UR4, URZ, UPT ;  /* 0x000000ff0400728c */ /* 0x004fc8000bf05070 */
[----:B------:R-:W-:-:S09]  /*0200*/  UISETP.NE.AND.EX UP0, UPT, UR5, URZ, UPT, UP0 ;  /* 0x000000ff0500728c */ /* 0x000fd2000bf05300 */
[----:B------:R-:W-:Y:S05]  /*0210*/  BRA.U !UP0, `(.L_x_3) ;  /* 0x0000000108107547 */ /* 0x000fea000b800000 */
[----:B------:R-:W2:Y:S01]  /*0220*/  LDC.64 R24, c[0x0][0x8a8] ;  /* 0x00022a00ff187b82 */ /* 0x000ea20000000a00 */
[----:B------:R-:W2:Y:S02]  /*0230*/  LDCU.64 UR4, c[0x0][0x358] ;  /* 0x00006b00ff0477ac */ /* 0x000ea40008000a00 */
[----:B--2---:R2:W5:Y:S01]  /*0240*/  LDG.E R24, desc[UR4][R24.64] ;  /* 0x0000000418187981 */ /* 0x004562000c1e1900 */
[----:B------:R-:W-:Y:S05]  /*0250*/  BRA `(.L_x_2) ;  /* 0x0000000000087947 */ /* 0x000fea0003800000 */
.L_x_3:
[----:B------:R-:W2:Y:S02]  /*0260*/  LDCU UR4, c[0x0][0x8a0] ;  /* 0x00011400ff0477ac */ /* 0x000ea40008000800 */
[----:B--2---:R-:W-:Y:S02]  /*0270*/  MOV R24, UR4 ;  /* 0x0000000400187c02 */ /* 0x004fe40008000f00 */
.L_x_2:
[----:B------:R-:W-:Y:S01]  /*0280*/  IMAD.U32 R0, RZ, RZ, UR21 ;  /* 0x00000015ff007e24 */ /* 0x000fe2000f8e00ff */
[----:B------:R-:W-:Y:S04]  /*0290*/  BSSY.RECONVERGENT B0, `(.L_x_4) ;  /* 0x000000c000007945 */ /* 0x000fe80003800200 */
[C---:B------:R-:W-:Y:S02]  /*02a0*/  ISETP.NE.OR P2, PT, R0.reuse, 0x1, !P1 ;  /* 0x000000010000780c */ /* 0x040fe40004f45670 */
[----:B------:R-:W-:-:S11]  /*02b0*/  ISETP.NE.OR P0, PT, R0, 0x3, !P1 ;  /* 0x000000030000780c */ /* 0x000fd60004f05670 */
[----:B------:R-:W-:Y:S05]  /*02c0*/  @P2 BRA `(.L_x_5) ;  /* 0x0000000000202947 */ /* 0x000fea0003800000 */
[----:B------:R-:W3:Y:S02]  /*02d0*/  LDCU.64 UR4, c[0x0][0x348] ;  /* 0x00006900ff0477ac */ /* 0x000ee40008000a00 */
[----:B---3--:R-:W-:Y:S02]  /*02e0*/  UIADD3 UR6, UP1, UPT, UR4, 0x80, URZ ;  /* 0x0000008004067890 */ /* 0x008fe4000ff3e0ff */
[----:B------:R-:W-:Y:S02]  /*02f0*/  UIADD3 UR4, UP0, UPT, UR4, 0x180, URZ ;  /* 0x0000018004047890 */ /* 0x000fe4000ff1e0ff */
[----:B------:R-:W-:Y:S02]  /*0300*/  UIADD3.X UR7, UPT, UPT, URZ, UR5, URZ, UP1, !UPT ;  /* 0x00000005ff077290 */ /* 0x000fe40008ffe4ff */
[----:B------:R-:W-:-:S07]  /*0310*/  UIADD3.X UR5, UPT, UPT, URZ, UR5, URZ, UP0, !UPT ;  /* 0x00000005ff057290 */ /* 0x000fce00087fe4ff */
[----:B------:R3:W-:Y:S02]  /*0320*/  UTMACCTL.PF [UR6] ;  /* 0x00000000060079b9 */ /* 0x0007e40008040000 */
[----:B------:R3:W-:Y:S02]  /*0330*/  UTMACCTL.PF [UR4] ;  /* 0x00000000040079b9 */ /* 0x0007e40008040000 */
[----:B---3--:R-:W-:Y:S01]  /*0340*/  NOP ;  /* 0x0000000000007918 */ /* 0x008fe20000000000 */
.L_x_5:
[----:B------:R-:W-:Y:S05]  /*0350*/  BSYNC.RECONVERGENT B0 ;  /* 0x0000000000007941 */ /* 0x000fea0003800200 */
.L_x_4:
[----:B------:R-:W-:Y:S04]  /*0360*/  BSSY.RECONVERGENT B0, `(.L_x_6) ;  /* 0x000000a000007945 */ /* 0x000fe80003800200 */
        /* <DEDUP_REMOVED lines=9> */
.L_x_7:
[----:B------:R-:W-:Y:S05]  /*0400*/  BSYNC.RECONVERGENT B0 ;  /* 0x0000000000007941 */ /* 0x000fea0003800200 */
.L_x_6:
[----:B------:R-:W3:Y:S01]  /*0410*/  LDCU.64 UR4, c[0x0][0x888] ;  /* 0x00011100ff0477ac */ /* 0x000ee20008000a00 */
[----:B------:R-:W-:Y:S02]  /*0420*/  UISETP.EQ.U32.AND UP1, UPT, UR8, URZ, UPT ;  /* 0x000000ff0800728c */ /* 0x000fe4000bf22070 */
[----:B------:R-:W-:Y:S02]  /*0430*/  UPLOP3.LUT UP3, UPT, UPT, UPT, UPT, 0x80, 0x8 ;  /* 0x000000000008789c */ /* 0x000fe40003f6f070 */
[----:B---3--:R-:W-:-:S04]  /*0440*/  UISETP.NE.U32.AND UP0, UPT, UR4, URZ, UPT ;  /* 0x000000ff0400728c */ /* 0x008fc8000bf05070 */
[----:B------:R-:W-:-:S04]  /*0450*/  UISETP.NE.AND.EX UP0, UPT, UR5, URZ, UPT, UP0 ;  /* 0x000000ff0500728c */ /* 0x000fc8000bf05300 */
[----:B------:R-:W-:-:S04]  /*0460*/  UISETP.EQ.OR.EX UP2, UPT, UR9, URZ, !UP0, UP1 ;  /* 0x000000ff0900728c */ /* 0x000fc8000c742710 */
[----:B------:R-:W-:-:S06]  /*0470*/  UP2UR UR4, UPR, URZ, 0x4 ;  /* 0x00000004ff047883 */ /* 0x000fcc0008000000 */
[----:B------:R-:W-:Y:S01]  /*0480*/  MOV R51, UR4 ;  /* 0x0000000400337c02 */ /* 0x000fe20008000f00 */
[----:B------:R-:W-:Y:S06]  /*0490*/  BRA.U !UP2, `(.L_x_8) ;  /* 0x000000010a207547 */ /* 0x000fec000b800000 */
[----:B------:R-:W-:Y:S01]  /*04a0*/  UISETP.NE.U32.AND UP1, UPT, UR8, URZ, UPT ;  /* 0x000000ff0800728c */ /* 0x000fe2000bf25070 */
[----:B-----5:R-:W-:Y:S01]  /*04b0*/  FSETP.NEU.AND P0, PT, R27, RZ, PT ;  /* 0x000000ff1b00720b */ /* 0x020fe20003f0d000 */
[----:B------:R-:W-:Y:S02]  /*04c0*/  USEL UR4, URZ, 0xffffffff, UP0 ;  /* 0xffffffffff047887 */ /* 0x000fe40008000000 */
[----:B------:R-:W-:-:S10]  /*04d0*/  UISETP.NE.AND.EX UP1, UPT, UR9, URZ, UPT, UP1 ;  /* 0x000000ff0900728c */ /* 0x000fd4000bf25310 */
[----:B------:R-:W-:Y:S01]  /*04e0*/  VOTEU.ANY UP0, P0 ;  /* 0x0000000000ff7886 */ /* 0x000fe20000000100 */
[----:B------:R-:W-:-:S04]  /*04f0*/  @!UP1 USEL UR4, URZ, 0xffffffff, UP0 ;  /* 0xffffffffff049887 */ /* 0x000fc80008000000 */
[----:B------:R-:W-:-:S04]  /*0500*/  ULOP3.LUT UR4, UR4, 0x1, URZ, 0xc0, !UPT ;  /* 0x0000000104047892 */ /* 0x000fc8000f8ec0ff */
[----:B------:R-:W-:-:S11]  /*0510*/  UISETP.NE.U32.AND UP3, UPT, UR4, 0x1, UPT ;  /* 0x000000010400788c */ /* 0x000fd6000bf65070 */
.L_x_8:
[----:B------:R-:W3:Y:S01]  /*0520*/  SHFL.IDX PT, R0, R47, RZ, 0x1f ;  /* 0x00001fff2f007589 */ /* 0x000ee200000e0000 */
[----:B------:R-:W-:-:S04]  /*0530*/  UISETP.NE.AND UP0, UPT, UR21, 0x2, UPT ;  /* 0x000000021500788c */ /* 0x000fc8000bf05270 */
[----:B------:R-:W-:Y:S02]  /*0540*/  UISETP.EQ.AND UP1, UPT, UR68, URZ, !UP0 ;  /* 0x000000ff4400728c */ /* 0x000fe4000c722270 */
[----:B------:R-:W-:-:S04]  /*0550*/  USEL UR46, URZ, 0x1, UP0 ;  /* 0x00000001ff2e7887 */ /* 0x000fc80008000000 */
[----:B------:R-:W-:Y:S02]  /*0560*/  PLOP3.LUT P4, PT, P1, PT, UP1, 0x80, 0x8 ;  /* 0x000000000008781c */ /* 0x000fe40000f8f018 */
[----:B---3--:R-:W-:-:S13]  /*0570*/  ISETP.NE.AND P0, PT, R0, RZ, PT ;  /* 0x000000ff0000720c */ /* 0x008fda0003f05270 */
[----:B------:R-:W-:Y:S05]  /*0580*/  @P0 BRA `(.L_x_9) ;  /* 0x00000000005c0947 */ /* 0x000fea0003800000 */
[----:B------:R-:W-:Y:S01]  /*0590*/  UMOV UR4, 0x400 ;  /* 0x0000040000047882 */ /* 0x000fe20000000000 */
[----:B------:R-:W-:Y:S01]  /*05a0*/  UMOV UR8, 0x1 ;  /* 0x0000000100087882 */ /* 0x000fe20000000000 */
[----:B------:R-:W-:Y:S01]  /*05b0*/  UMOV UR6, 0x2 ;  /* 0x0000000200067882 */ /* 0x000fe20000000000 */
[----:B------:R-:W-:Y:S02]  /*05c0*/  ULEA UR4, UR47, UR4, 0x18 ;  /* 0x000000042f047291 */ /* 0x000fe4000f8ec0ff */
[----:B------:R-:W-:-:S04]  /*05d0*/  UIADD3 UR8, UPT, UPT, -UR8, 0x100000, URZ ;  /* 0x0010000008087890 */ /* 0x000fc8000fffe1ff */
[----:B------:R-:W-:Y:S02]  /*05e0*/  USHF.L.U32 UR9, UR8, 0xb, URZ ;  /* 0x0000000b08097899 */ /* 0x000fe400080006ff */
[----:B------:R-:W-:Y:S02]  /*05f0*/  USHF.L.U32 UR8, UR8, 0x1, URZ ;  /* 0x0000000108087899 */ /* 0x000fe400080006ff */
[----:B------:R-:W-:-:S04]  /*0600*/  UIADD3 UR6, UPT, UPT, -UR6, 0x100000, URZ ;  /* 0x0010000006067890 */ /* 0x000fc8000fffe1ff */
[----:B------:R-:W-:Y:S02]  /*0610*/  USHF.L.U32 UR7, UR6, 0xb, URZ ;  /* 0x0000000b06077899 */ /* 0x000fe400080006ff */
[----:B------:R-:W-:Y:S01]  /*0620*/  USHF.L.U32 UR6, UR6, 0x1, URZ ;  /* 0x0000000106067899 */ /* 0x000fe200080006ff */
[----:B------:R-:W-:Y:S01]  /*0630*/  ELECT P0, URZ, PT ;  /* 0x0000000000ff782f */ /* 0x000fe20003800000 */
[----:B------:R-:W3:Y:S02]  /*0640*/  FENCE.VIEW.ASYNC.S ;  /* 0x00000000000073c6 */ /* 0x000ee40000000000 */
[----:B---3--:R3:W4:Y:S08]  /*0650*/  SYNCS.EXCH.64 URZ, [UR4], UR8 ;  /* 0x0000000804ff75b2 */ /* 0x0087300008000100 */
[----:B------:R3:W1:Y:S01]  /*0660*/  SYNCS.EXCH.64 URZ, [UR4+0x28], UR6 ;  /* 0x0000280604ff75b2 */ /* 0x0006620008000100 */
        /* <DEDUP_REMOVED lines=8> */
[----:B------:R-:W-:Y:S01]  /*06f0*/  NOP ;  /* 0x0000000000007918 */ /* 0x000fe20000000000 */
.L_x_9:
[----:B------:R-:W2:Y:S01]  /*0700*/  SHFL.IDX PT, R0, R47, RZ, 0x1f ;  /* 0x00001fff2f007589 */ /* 0x000ea200000e0000 */
[----:B------:R-:W-:Y:S01]  /*0710*/  NOP ;  /* 0x0000000000007918 */ /* 0x000fe20000000000 */
[----:B--2---:R-:W-:-:S13]  /*0720*/  ISETP.NE.AND P0, PT, R0, 0x1, PT ;  /* 0x000000010000780c */ /* 0x004fda0003f05270 */
[----:B------:R-:W-:Y:S05]  /*0730*/  @P0 BRA `(.L_x_10) ;  /* 0x0000000000540947 */ /* 0x000fea0003800000 */
[----:B---3--:R-:W-:Y:S01]  /*0740*/  UMOV UR4, 0x400 ;  /* 0x0000040000047882 */ /* 0x008fe20000000000 */
        /* <DEDUP_REMOVED lines=10> */
[----:B------:R-:W2:Y:S02]  /*07f0*/  FENCE.VIEW.ASYNC.S ;  /* 0x00000000000073c6 */ /* 0x000ea40000000000 */
[----:B--2---:R2:W3:Y:S08]  /*0800*/  SYNCS.EXCH.64 URZ, [UR4+0x50], UR8 ;  /* 0x0000500804ff75b2 */ /* 0x0044f00008000100 */
        /* <DEDUP_REMOVED lines=8> */
.L_x_10:
[----:B------:R-:W4:Y:S01]  /*0890*/  SHFL.IDX PT, R0, R47, RZ, 0x1f ;  /* 0x00001fff2f007589 */ /* 0x000f2200000e0000 */
[----:B------:R-:W-:Y:S01]  /*08a0*/  NOP ;  /* 0x0000000000007918 */ /* 0x000fe20000000000 */
[----:B----4-:R-:W-:-:S13]  /*08b0*/  ISETP.NE.AND P0, PT, R0, 0x3, PT ;  /* 0x000000030000780c */ /* 0x010fda0003f05270 */
[----:B------:R-:W-:Y:S05]  /*08c0*/  @P0 BRA `(.L_x_11) ;  /* 0x00000000002c0947 */ /* 0x000fea0003800000 */
[----:B--23--:R-:W-:Y:S01]  /*08d0*/  UMOV UR6, 0x400 ;  /* 0x0000040000067882 */ /* 0x00cfe20000000000 */
[----:B------:R-:W-:Y:S01]  /*08e0*/  UMOV UR4, 0x20 ;  /* 0x0000002000047882 */ /* 0x000fe20000000000 */
[----:B------:R-:W-:Y:S02]  /*08f0*/  ULEA UR6, UR47, UR6, 0x18 ;  /* 0x000000062f067291 */ /* 0x000fe4000f8ec0ff */
[----:B------:R-:W-:-:S04]  /*0900*/  UIADD3 UR4, UPT, UPT, -UR4, 0x100000, URZ ;  /* 0x0010000004047890 */ /* 0x000fc8000fffe1ff */
[----:B------:R-:W-:Y:S02]  /*0910*/  USHF.L.U32 UR5, UR4, 0xb, URZ ;  /* 0x0000000b04057899 */ /* 0x000fe400080006ff */
[----:B------:R-:W-:Y:S01]  /*0920*/  USHF.L.U32 UR4, UR4, 0x1, URZ ;  /* 0x0000000104047899 */ /* 0x000fe200080006ff */
[----:B------:R-:W-:Y:S01]  /*0930*/  ELECT P0, URZ, PT ;  /* 0x0000000000ff782f */ /* 0x000fe20003800000 */
[----:B------:R-:W2:Y:S10]  /*0940*/  FENCE.VIEW.ASYNC.S ;  /* 0x00000000000073c6 */ /* 0x000eb40000000000 */
[----:B--2---:R4:W2:Y:S01]  /*0950*/  SYNCS.EXCH.64 URZ, [UR6+0x90], UR4 ;  /* 0x0000900406ff75b2 */ /* 0x0048a20008000100 */
[----:B------:R4:W3:Y:S02]  /*0960*/  SYNCS.EXCH.64 URZ, [UR6+0x98], UR4 ;  /* 0x0000980406ff75b2 */ /* 0x0008e40008000100 */
[----:B----4-:R-:W-:Y:S01]  /*0970*/  NOP ;  /* 0x0000000000007918 */ /* 0x010fe20000000000 */
.L_x_11:
[----:B------:R-:W4:Y:S01]  /*0980*/  SHFL.IDX PT, R0, R47, RZ, 0x1f ;  /* 0x00001fff2f007589 */ /* 0x000f2200000e0000 */
[----:B------:R-:W-:Y:S01]  /*0990*/  NOP ;  /* 0x0000000000007918 */ /* 0x000fe20000000000 */
[----:B----4-:R-:W-:-:S13]  /*09a0*/  ISETP.NE.AND P0, PT, R0, 0x4, PT ;  /* 0x000000040000780c */ /* 0x010fda0003f05270 */
[----:B------:R-:W-:Y:S05]  /*09b0*/  @P0 BRA `(.L_x_12) ;  /* 0x0000000000480947 */ /* 0x000fea0003800000 */
[----:B--23--:R-:W-:Y:S01]  /*09c0*/  UMOV UR4, 0x3a0 ;  /* 0x000003a000047882 */ /* 0x00cfe20000000000 */
[----:B------:R-:W-:Y:S01]  /*09d0*/  UMOV UR6, 0x400 ;  /* 0x0000040000067882 */ /* 0x000fe20000000000 */
[----:B------:R-:W-:Y:S01]  /*09e0*/  USEL UR4, UR4, 0x320, UP3 ;  /* 0x0000032004047887 */ /* 0x000fe20009800000 */
        /* <DEDUP_REMOVED lines=10> */
[----:B--2---:R4:W2:Y:S08]  /*0a90*/  SYNCS.EXCH.64 URZ, [UR6+0xa0], UR8 ;  /* 0x0000a00806ff75b2 */ /* 0x0048b00008000100 */
[----:B------:R4:W3:Y:S01]  /*0aa0*/  SYNCS.EXCH.64 URZ, [UR6+0xb0], UR4 ;  /* 0x0000b00406ff75b2 */ /* 0x0008e20008000100 */
[----:B------:R4:W1:Y:S01]  /*0ab0*/  SYNCS.EXCH.64 URZ, [UR6+0xa8], UR8 ;  /* 0x0000a80806ff75b2 */ /* 0x0008620008000100 */
[----:B------:R4:W1:Y:S02]  /*0ac0*/  SYNCS.EXCH.64 URZ, [UR6+0xb8], UR4 ;  /* 0x0000b80406ff75b2 */ /* 0x0008640008000100 */
[----:B----4-:R-:W-:Y:S01]  /*0ad0*/  NOP ;  /* 0x0000000000007918 */ /* 0x010fe20000000000 */
.L_x_12:
[----:B------:R-:W4:Y:S01]  /*0ae0*/  SHFL.IDX PT, R0, R47, RZ, 0x1f ;  /* 0x00001fff2f007589 */ /* 0x000f2200000e0000 */
[----:B------:R-:W-:Y:S01]  /*0af0*/  NOP ;  /* 0x0000000000007918 */ /* 0x000fe20000000000 */
[----:B----4-:R-:W-:-:S13]  /*0b00*/  ISETP.NE.AND P0, PT, R0, 0x5, PT ;  /* 0x000000050000780c */ /* 0x010fda0003f05270 */
[----:B------:R-:W-:Y:S05]  /*0b10*/  @P0 BRA `(.L_x_13) ;  /* 0x0000000000540947 */ /* 0x000fea0003800000 */
[----:B--23--:R-:W-:Y:S01]  /*0b20*/  UMOV UR4, 0x400 ;  /* 0x0000040000047882 */ /* 0x00cfe20000000000 */
        /* <DEDUP_REMOVED lines=14> */
[----:B------:R4:W1:Y:S01]  /*0c10*/  SYNCS.EXCH.64 URZ, [UR4+0xe8], UR8 ;  /* 0x0000e80804ff75b2 */ /* 0x0008620008000100 */
[----:B------:R4:W1:Y:S01]  /*0c20*/  SYNCS.EXCH.64 URZ, [UR4+0xd0], UR6 ;  /* 0x0000d00604ff75b2 */ /* 0x0008620008000100 */
[----:B------:R4:W1:Y:S01]  /*0c30*/  SYNCS.EXCH.64 URZ, [UR4+0xf0], UR8 ;  /* 0x0000f00804ff75b2 */ /* 0x0008620008000100 */
[----:B------:R4:W1:Y:S01]  /*0c40*/  SYNCS.EXCH.64 URZ, [UR4+0xd8], UR6 ;  /* 0x0000d80604ff75b2 */ /* 0x0008620008000100 */
[----:B------:R4:W1:Y:S02]  /*0c50*/  SYNCS.EXCH.64 URZ, [UR4+0xf8], UR8 ;  /* 0x0000f80804ff75b2 */ /* 0x0008640008000100 */
[----:B----4-:R-:W-:Y:S01]  /*0c60*/  NOP ;  /* 0x0000000000007918 */ /* 0x010fe20000000000 */
.L_x_13:
[----:B------:R-:W4:Y:S01]  /*0c70*/  SHFL.IDX PT, R0, R47, RZ, 0x1f ;  /* 0x00001fff2f007589 */ /* 0x000f2200000e0000 */
[----:B------:R-:W-:Y:S01]  /*0c80*/  ISETP.NE.OR P1, PT, RZ, UR21, !P1 ;  /* 0x00000015ff007c0c */ /* 0x000fe2000cf25670 */
        /* <DEDUP_REMOVED lines=12> */
[----:B------:R4:W3:Y:S01]  /*0d50*/  SYNCS.EXCH.64 URZ, [UR4+0x110], UR6 ;  /* 0x0001100604ff75b2 */ /* 0x0008e20008000100 */
[----:B------:R4:W1:Y:S01]  /*0d60*/  SYNCS.EXCH.64 URZ, [UR4+0x108], UR6 ;  /* 0x0001080604ff75b2 */ /* 0x0008620008000100 */
[----:B------:R4:W1:Y:S02]  /*0d70*/  SYNCS.EXCH.64 URZ, [UR4+0x118], UR6 ;  /* 0x0001180604ff75b2 */ /* 0x0008640008000100 */
[----:B----4-:R-:W-:Y:S01]  /*0d80*/  NOP ;  /* 0x0000000000007918 */ /* 0x010fe20000000000 */
.L_x_14:
[----:B------:R-:W-:Y:S01]  /*0d90*/  VOTEU.ALL UP0, P1 ;  /* 0x0000000000ff7886 */ /* 0x000fe20000800000 */
[----:B--23--:R-:W-:Y:S01]  /*0da0*/  UMOV UR4, 0x20 ;  /* 0x0000002000047882 */ /* 0x00cfe20000000000 */
[----:B------:R-:W2:Y:S01]  /*0db0*/  LDCU UR7, c[0x0][0x36c] ;  /* 0x00006d80ff0777ac */ /* 0x000ea20008000800 */
[----:B------:R-:W-:Y:S01]  /*0dc0*/  NOP ;  /* 0x0000000000007918 */ /* 0x000fe20000000000 */
[----:B------:R-:W-:Y:S01]  /*0dd0*/  LOP3.LUT R0, R60, 0x1f, RZ, 0xc0, !PT ;  /* 0x0000001f3c007812 */ /* 0x000fe200078ec0ff */
[----:B------:R-:W-:Y:S01]  /*0de0*/  @!UP0 UMOV UR6, 0x400 ;  /* 0x0000040000068882 */ /* 0x000fe20000000000 */
[----:B------:R-:W-:-:S04]  /*0df0*/  @!UP0 UIADD3 UR4, UPT, UPT, -UR4, 0x100000, URZ ;  /* 0x0010000004048890 */ /* 0x000fc8000fffe1ff */
[----:B------:R-:W-:Y:S02]  /*0e00*/  @!UP0 USHF.L.U32 UR5, UR4, 0xb, URZ ;  /* 0x0000000b04058899 */ /* 0x000fe400080006ff */
[----:B------:R-:W-:Y:S02]  /*0e10*/  @!UP0 USHF.L.U32 UR4, UR4, 0x1, URZ ;  /* 0x0000000104048899 */ /* 0x000fe400080006ff */
[----:B------:R-:W-:Y:S01]  /*0e20*/  @!UP0 ULEA UR6, UR47, UR6, 0x18 ;  /* 0x000000062f068291 */ /* 0x000fe2000f8ec0ff */
[----:B------:R-:W-:Y:S01]  /*0e30*/  VOTEU.ALL UP0, P1 ;  /* 0x0000000000ff7886 */ /* 0x000fe20000800000 */
[----:B------:R-:W-:Y:S02]  /*0e40*/  UISETP.NE.AND UP4, UPT, UR21, URZ, UPT ;  /* 0x000000ff1500728c */ /* 0x000fe4000bf85270 */
[----:B--2---:R-:W-:Y:S01]  /*0e50*/  UISETP.EQ.U32.AND UP5, UPT, UR7, 0x1, UPT ;  /* 0x000000010700788c */ /* 0x004fe2000bfa2070 */
[----:B------:R-:W2:Y:S07]  /*0e60*/  FENCE.VIEW.ASYNC.S ;  /* 0x00000000000073c6 */ /* 0x000eae0000000000 */
[----:B--2---:R2:W3:Y:S01]  /*0e70*/  @!UP0 SYNCS.EXCH.64 URZ, [UR6+0x120], UR4 ;  /* 0x0001200406ff85b2 */ /* 0x0044e20008000100 */
[----:B------:R-:W-:Y:S05]  /*0e80*/  BRA.U !UP5, `(.L_x_15) ;  /* 0x000000010d087547 */ /* 0x000fea000b800000 */
[----:B-1-3--:R-:W-:Y:S01]  /*0e90*/  UCGABAR_ARV ;  /* 0x00000000000079c7 */ /* 0x00afe20008000000 */
[----:B------:R-:W-:Y:S05]  /*0ea0*/  BRA `(.L_x_16) ;  /* 0x0000000000047947 */ /* 0x000fea0003800000 */
.L_x_15:
[----:B-1-3--:R-:W-:Y:S01]  /*0eb0*/  NOP ;  /* 0x0000000000007918 */ /* 0x00afe20000000000 */
.L_x_16:
[----:B------:R-:W1:Y:S01]  /*0ec0*/  S2UR UR20, SR_CTAID.X ;  /* 0x00000000001479c3 */ /* 0x000e620000002500 */
[----:B------:R-:W-:-:S05]  /*0ed0*/  CS2R.32 R50, SR_CgaSize ;  /* 0x0000000000327805 */ /* 0x000fca0000008a00 */
[----:B------:R-:W-:-:S05]  /*0ee0*/  IMAD R50, R50, -0xa0, RZ ;  /* 0xffffff6032327824 */ /* 0x000fca00078e02ff */
[----:B--2---:R-:W-:-:S14]  /*0ef0*/  R2UR UR5, R50 ;  /* 0x00000000320572ca */ /* 0x004fdc00000e0000 */
[----:B------:R-:W2:Y:S01]  /*0f00*/  LDCU UR5, c[0x0][UR5+0x2b0] ;  /* 0x00005600050577ac */ /* 0x000ea20008000800 */
[----:B------:R-:W-:-:S05]  /*0f10*/  CS2R.32 R50, SR_CgaSize ;  /* 0x0000000000327805 */ /* 0x000fca0000008a00 */
[----:B------:R-:W-:-:S05]  /*0f20*/  IMAD R50, R50, -0xa0, RZ ;  /* 0xffffff6032327824 */ /* 0x000fca00078e02ff */
[----:B------:R-:W-:-:S14]  /*0f30*/  R2UR UR4, R50 ;  /* 0x00000000320472ca */ /* 0x000fdc00000e0000 */
[----:B------:R-:W3:Y:S01]  /*0f40*/  LDCU UR4, c[0x0][UR4+0x2b4] ;  /* 0x00005680040477ac */ /* 0x000ee20008000800 */
[----:B------:R-:W4:Y:S01]  /*0f50*/  S2UR UR7, SR_CTAID.Y ;  /* 0x00000000000779c3 */ /* 0x000f220000002600 */
[----:B------:R-:W-:-:S05]  /*0f60*/  CS2R.32 R50, SR_CgaSize ;  /* 0x0000000000327805 */ /* 0x000fca0000008a00 */
[----:B------:R-:W-:-:S05]  /*0f70*/  IMAD R50, R50, -0xa0, RZ ;  /* 0xffffff6032327824 */ /* 0x000fca00078e02ff */
[----:B------:R-:W-:-:S14]  /*0f80*/  R2UR UR8, R50 ;  /* 0x00000000320872ca */ /* 0x000fdc00000e0000 */
[----:B------:R-:W3:Y:S01]  /*0f90*/  LDCU UR8, c[0x0][UR8+0x2a0] ;  /* 0x00005400080877ac */ /* 0x000ee20008000800 */
[----:B------:R-:W3:Y:S01]  /*0fa0*/  LDCU UR25, c[0x0][0xb24] ;  /* 0x00016480ff1977ac */ /* 0x000ee20008000800 */
[----:B------:R-:W1:Y:S01]  /*0fb0*/  S2UR UR36, SR_CTAID.Z ;  /* 0x00000000002479c3 */ /* 0x000e620000002700 */
[----:B------:R-:W-:-:S05]  /*0fc0*/  CS2R.32 R50, SR_CgaSize ;  /* 0x0000000000327805 */ /* 0x000fca0000008a00 */
[----:B------:R-:W-:-:S05]  /*0fd0*/  IMAD R50, R50, -0xa0, RZ ;  /* 0xffffff6032327824 */ /* 0x000fca00078e02ff */
[----:B------:R-:W-:-:S14]  /*0fe0*/  R2UR UR63, R50 ;  /* 0x00000000323f72ca */ /* 0x000fdc00000e0000 */
[----:B------:R-:W3:Y:S01]  /*0ff0*/  LDCU UR63, c[0x0][UR63+0x2a4] ;  /* 0x000054803f3f77ac */ /* 0x000ee20008000800 */
[----:B------:R-:W-:Y:S02]  /*1000*/  UISETP.GT.U32.AND UP0, UPT, UR68, 0xffff, UPT ;  /* 0x0000ffff4400788c */ /* 0x000fe4000bf04070 */
[----:B------:R-:W-:Y:S01]  /*1010*/  USHF.L.U32 UR37, UR47, 0xa, URZ ;  /* 0x0000000a2f257899 */ /* 0x000fe200080006ff */
[----:B-1----:R-:W-:Y:S01]  /*1020*/  I2FP.F32.U32 R3, UR20 ;  /* 0x0000001400037c45 */ /* 0x002fe20008201000 */
[----:B------:R-:W-:Y:S01]  /*1030*/  UMOV UR28, 0x5 ;  /* 0x00000005001c7882 */ /* 0x000fe20000000000 */
[----:B------:R-:W1:Y:S03]  /*1040*/  LDCU UR45, c[0x0][0xb24] ;  /* 0x00016480ff2d77ac */ /* 0x000e660008000800 */
[----:B--2---:R-:W-:Y:S01]  /*1050*/  FMUL R3, R3, UR5 ;  /* 0x0000000503037c20 */ /* 0x004fe20008400000 */
[----:B------:R-:W2:Y:S01]  /*1060*/  LDCU UR27, c[0x0][0xb30] ;  /* 0x00016600ff1b77ac */ /* 0x000ea20008000800 */
[----:B----4-:R-:W-:Y:S01]  /*1070*/  I2FP.F32.U32 R2, UR7 ;  /* 0x0000000700027c45 */ /* 0x010fe20008201000 */
[----:B------:R-:W-:-:S03]  /*1080*/  USHF.L.U32 UR55, UR20, 0x6, URZ ;  /* 0x0000000614377899 */ /* 0x000fc600080006ff */
[----:B------:R-:W4:Y:S01]  /*1090*/  F2I.U32.TRUNC.NTZ R3, R3 ;  /* 0x0000000300037305 */ /* 0x000f22000020f000 */
[----:B------:R-:W-:Y:S01]  /*10a0*/  USEL UR31, UR68, 0xffff, !UP0 ;  /* 0x0000ffff441f7887 */ /* 0x000fe2000c000000 */
[----:B---3--:R-:W-:Y:S01]  /*10b0*/  FMUL R2, R2, UR4 ;  /* 0x0000000402027c20 */ /* 0x008fe20008400000 */
[----:B------:R-:W-:Y:S01]  /*10c0*/  UISETP.GE.AND UP2, UPT, UR25, 0x1, UPT ;  /* 0x000000011900788c */ /* 0x000fe2000bf46270 */
[----:B------:R-:W-:-:S04]  /*10d0*/  UMOV UR24, UR7 ;  /* 0x0000000700187c82 */ /* 0x000fc80008000000 */
[----:B------:R-:W3:Y:S01]  /*10e0*/  F2I.U32.TRUNC.NTZ R2, R2 ;  /* 0x0000000200027305 */ /* 0x000ee2000020f000 */
[----:B----4-:R-:W-:Y:S02]  /*10f0*/  R2UR UR4, R3 ;  /* 0x00000000030472ca */ /* 0x010fe400000e0000 */
[----:B------:R-:W-:Y:S02]  /*1100*/  PRMT R3, RZ, 0x7610, R3 ;  /* 0x00007610ff037816 */ /* 0x000fe40000000003 */
[----:B---3--:R-:W-:Y:S02]  /*1110*/  R2UR UR6, R2 ;  /* 0x00000000020672ca */ /* 0x008fe400000e0000 */
[----:B------:R-:W-:-:S07]  /*1120*/  PRMT R2, RZ, 0x7610, R2 ;  /* 0x00007610ff027816 */ /* 0x000fce0000000002 */
[----:B------:R-:W-:-:S04]  /*1130*/  UIADD3 UR5, UPT, UPT, -UR4, URZ, URZ ;  /* 0x000000ff04057290 */ /* 0x000fc8000fffe1ff */
[----:B------:R-:W-:Y:S02]  /*1140*/  UIMAD UR5, UR8, UR5, UR20 ;  /* 0x00000005080572a4 */ /* 0x000fe4000f8e0214 */
[----:B------:R-:W-:-:S04]  /*1150*/  UIADD3 UR4, UPT, UPT, -UR6, URZ, URZ ;  /* 0x000000ff06047290 */ /* 0x000fc8000fffe1ff */
[----:B------:R-:W-:Y:S01]  /*1160*/  IMAD.U32 R50, RZ, RZ, UR5 ;  /* 0x00000005ff327e24 */ /* 0x000fe2000f8e00ff */
[----:B------:R-:W-:Y:S01]  /*1170*/  UIMAD UR63, UR63, UR4, UR7 ;  /* 0x000000043f3f72a4 */ /* 0x000fe2000f8e0207 */
[----:B-12---:R-:W-:Y:S11]  /*1180*/  BRA.U UP4, `(.L_x_17) ;  /* 0x0000000104407547 */ /* 0x006ff6000b800000 */
[----:B------:R-:W-:-:S13]  /*1190*/  R2UR UR4, R50 ;  /* 0x00000000320472ca */ /* 0x000fda00000e0000 */
[----:B------:R-:W-:Y:S02]  /*11a0*/  UISETP.GT.U32.AND UP0, UPT, UR4, 0x1, UPT ;  /* 0x000000010400788c */ /* 0x000fe4000bf04070 */
[----:B------:R-:W-:Y:S02]  /*11b0*/  ULOP3.LUT UR4, UR4, 0xfffffffe, URZ, 0xc0, !UPT ;  /* 0xfffffffe04047892 */ /* 0x000fe4000f8ec0ff */
[----:B------:R-:W-:Y:S02]  /*11c0*/  UISETP.NE.AND UP1, UPT, UR63, URZ, UP0 ;  /* 0x000000ff3f00728c */ /* 0x000fe40008725270 */
[----:B------:R-:W-:Y:S02]  /*11d0*/  UISETP.NE.AND UP0, UPT, UR63, 0x1, UP0 ;  /* 0x000000013f00788c */ /* 0x000fe40008705270 */
[----:B------:R-:W-:Y:S02]  /*11e0*/  USEL UR7, URZ, 0x1, UP1 ;  /* 0x00000001ff077887 */ /* 0x000fe40008800000 */
[----:B------:R-:W-:-:S02]  /*11f0*/  USEL UR6, URZ, 0x4, UP0 ;  /* 0x00000004ff067887 */ /* 0x000fc40008000000 */
[----:B------:R-:W-:Y:S02]  /*1200*/  USEL UR5, URZ, 0x2, UP1 ;  /* 0x00000002ff057887 */ /* 0x000fe40008800000 */
[----:B------:R-:W-:Y:S02]  /*1210*/  ULEA UR4, UR63, UR4, 0x1 ;  /* 0x000000043f047291 */ /* 0x000fe4000f8e08ff */
[----:B------:R-:W-:Y:S02]  /*1220*/  USEL UR8, URZ, 0x8, UP0 ;  /* 0x00000008ff087887 */ /* 0x000fe40008000000 */
[----:B------:R-:W-:-:S03]  /*1230*/  UIADD3 UR5, UPT, UPT, UR5, UR6, UR7 ;  /* 0x0000000605057290 */ /* 0x000fc6000fffe007 */
[----:B------:R-:W-:Y:S01]  /*1240*/  UMOV UR6, 0x3 ;  /* 0x0000000300067882 */ /* 0x000fe20000000000 */
[----:B------:R-:W-:Y:S02]  /*1250*/  UIADD3 UR5, UPT, UPT, UR5, UR8, URZ ;  /* 0x0000000805057290 */ /* 0x000fe4000fffe0ff */
[----:B------:R-:W-:-:S04]  /*1260*/  USHF.L.U32 UR4, UR6, UR4, URZ ;  /* 0x0000000406047299 */ /* 0x000fc800080006ff */
[----:B------:R-:W-:Y:S02]  /*1270*/  MOV R3, UR5 ;  /* 0x0000000500037c02 */ /* 0x000fe40008000f00 */
[----:B------:R-:W-:Y:S02]  /*1280*/  IMAD.U32 R2, RZ, RZ, UR4 ;  /* 0x00000004ff027e24 */ /* 0x000fe4000f8e00ff */
.L_x_17:
[----:B------:R-:W-:Y:S05]  /*1290*/  BRA.U !UP2, `(.L_x_18) ;  /* 0x000000010ad47547 */ /* 0x000fea000b800000 */
[----:B------:R-:W1:Y:S01]  /*12a0*/  LDCU.128 UR12, c[0x0][0xb10] ;  /* 0x00016200ff0c77ac */ /* 0x000e620008000c00 */
[----:B------:R-:W2:Y:S01]  /*12b0*/  LDCU UR6, c[0x0][0x370] ;  /* 0x00006e00ff0677ac */ /* 0x000ea20008000800 */
[----:B------:R-:W3:Y:S01]  /*12c0*/  LDCU UR5, c[0x0][0x374] ;  /* 0x00006e80ff0577ac */ /* 0x000ee20008000800 */
[----:B------:R-:W4:Y:S01]  /*12d0*/  LDCU UR26, c[0x0][0xb0c] ;  /* 0x00016180ff1a77ac */ /* 0x000f220008000800 */
[----:B------:R-:W4:Y:S01]  /*12e0*/  LDCU UR4, c[0x0][0xb20] ;  /* 0x00016400ff0477ac */ /* 0x000f220008000800 */
[----:B------:R-:W4:Y:S01]  /*12f0*/  LDCU.64 UR8, c[0x0][0xb28] ;  /* 0x00016500ff0877ac */ /* 0x000f220008000a00 */
[----:B-1----:R-:W-:Y:S02]  /*1300*/  UISETP.NE.AND UP0, UPT, UR14, 0x1, UPT ;  /* 0x000000010e00788c */ /* 0x002fe4000bf05270 */
[----:B---3--:R-:W-:Y:S02]  /*1310*/  UIMAD.WIDE.U32 UR10, UR5, UR15, URZ ;  /* 0x0000000f050a72a5 */ /* 0x008fe4000f8e00ff */
[----:B--2---:R-:W-:-:S02]  /*1320*/  UIMAD.WIDE.U32 UR18, UR6, UR12, URZ ;  /* 0x0000000c061272a5 */ /* 0x004fc4000f8e00ff */
[----:B----4-:R-:W-:Y:S02]  /*1330*/  UISETP.NE.AND UP1, UPT, UR26, 0x1, UPT ;  /* 0x000000011a00788c */ /* 0x010fe4000bf25270 */
[----:B------:R-:W-:Y:S01]  /*1340*/  UISETP.NE.AND UP2, UPT, UR25, 0x1, UPT ;  /* 0x000000011900788c */ /* 0x000fe2000bf45270 */
[----:B------:R-:W-:Y:S02]  /*1350*/  UMOV UR10, UR11 ;  /* 0x0000000b000a7c82 */ /* 0x000fe40008000000 */
[----:B------:R-:W-:Y:S01]  /*1360*/  UMOV UR18, UR19 ;  /* 0x0000001300127c82 */ /* 0x000fe20008000000 */
[----:B------:R-:W-:Y:S02]  /*1370*/  @UP0 USHF.R.U32.HI UR5, URZ, UR4, UR10 ;  /* 0x00000004ff050299 */ /* 0x000fe4000801160a */
[----:B------:R-:W-:Y:S02]  /*1380*/  UIMAD.WIDE.U32 UR22, UR24, UR15, URZ ;  /* 0x0000000f181672a5 */ /* 0x000fe4000f8e00ff */
[----:B------:R-:W-:-:S02]  /*1390*/  UIMAD.WIDE.U32 UR10, UR5, UR8, URZ ;  /* 0x00000008050a72a5 */ /* 0x000fc4000f8e00ff */
[----:B------:R-:W-:Y:S02]  /*13a0*/  @UP1 USHF.R.U32.HI UR6, URZ, UR13, UR18 ;  /* 0x0000000dff061299 */ /* 0x000fe40008011612 */
[----:B------:R-:W-:Y:S02]  /*13b0*/  UIMAD.WIDE.U32 UR16, UR20, UR12, URZ ;  /* 0x0000000c141072a5 */ /* 0x000fe4000f8e00ff */
[----:B------:R-:W-:Y:S01]  /*13c0*/  UIMAD.WIDE.U32 UR18, UR6, UR8, URZ ;  /* 0x00000008061272a5 */ /* 0x000fe2000f8e00ff */
[----:B------:R-:W-:Y:S01]  /*13d0*/  UMOV UR22, UR23 ;  /* 0x0000001700167c82 */ /* 0x000fe20008000000 */
[----:B------:R-:W-:Y:S01]  /*13e0*/  UMOV UR10, UR11 ;  /* 0x0000000b000a7c82 */ /* 0x000fe20008000000 */
[----:B------:R-:W-:Y:S02]  /*13f0*/  USHF.R.U32.HI UR22, URZ, UR4, UR22 ;  /* 0x00000004ff167299 */ /* 0x000fe40008011616 */
[----:B------:R-:W-:Y:S02]  /*1400*/  @UP2 USHF.R.U32.HI UR5, URZ, UR9, UR10 ;  /* 0x00000009ff052299 */ /* 0x000fe4000801160a */
[----:B------:R-:W-:Y:S01]  /*1410*/  UMOV UR7, UR19 ;  /* 0x0000001300077c82 */ /* 0x000fe20008000000 */
[----:B------:R-:W-:Y:S01]  /*1420*/  UMOV UR16, UR17 ;  /* 0x0000001100107c82 */ /* 0x000fe20008000000 */
[----:B------:R-:W-:-:S02]  /*1430*/  @UP2 USHF.R.U32.HI UR6, URZ, UR9, UR7 ;  /* 0x00000009ff062299 */ /* 0x000fc40008011607 */
[----:B------:R-:W-:Y:S02]  /*1440*/  USHF.R.U32.HI UR13, URZ, UR13, UR16 ;  /* 0x0000000dff0d7299 */ /* 0x000fe40008011610 */
[----:B------:R-:W-:Y:S02]  /*1450*/  USEL UR4, UR24, UR22, !UP0 ;  /* 0x0000001618047287 */ /* 0x000fe4000c000000 */
[----:B------:R-:W-:Y:S02]  /*1460*/  UIMAD UR7, UR5, UR25, URZ ;  /* 0x00000019050772a4 */ /* 0x000fe4000f8e02ff */
[----:B------:R-:W-:Y:S02]  /*1470*/  USEL UR5, UR20, UR13, !UP1 ;  /* 0x0000000d14057287 */ /* 0x000fe4000c800000 */
[----:B------:R-:W-:Y:S02]  /*1480*/  UIMAD UR12, UR6, UR25, URZ ;  /* 0x00000019060c72a4 */ /* 0x000fe4000f8e02ff */
[----:B------:R-:W-:-:S02]  /*1490*/  UISETP.GE.AND UP0, UPT, UR4, UR7, UPT ;  /* 0x000000070400728c */ /* 0x000fc4000bf06270 */
[----:B------:R-:W-:Y:S02]  /*14a0*/  UIMAD.WIDE.U32 UR10, UR4, UR8, URZ ;  /* 0x00000008040a72a5 */ /* 0x000fe4000f8e00ff */
[----:B------:R-:W-:Y:S02]  /*14b0*/  UISETP.GE.OR UP0, UPT, UR5, UR12, UP0 ;  /* 0x0000000c0500728c */ /* 0x000fe40008706670 */
[----:B------:R-:W-:Y:S02]  /*14c0*/  UIMAD.WIDE.U32 UR12, UR5, UR8, URZ ;  /* 0x00000008050c72a5 */ /* 0x000fe4000f8e00ff */
[----:B------:R-:W-:Y:S01]  /*14d0*/  UIADD3 UR10, UPT, UPT, -UR4, URZ, URZ ;  /* 0x000000ff040a7290 */ /* 0x000fe2000fffe1ff */
[----:B------:R-:W-:Y:S01]  /*14e0*/  UMOV UR8, UR11 ;  /* 0x0000000b00087c82 */ /* 0x000fe20008000000 */
[----:B------:R-:W-:Y:S02]  /*14f0*/  UIADD3 UR11, UPT, UPT, -UR5, URZ, URZ ;  /* 0x000000ff050b7290 */ /* 0x000fe4000fffe1ff */
[----:B------:R-:W-:-:S03]  /*1500*/  USHF.R.U32.HI UR8, URZ, UR9, UR8 ;  /* 0x00000009ff087299 */ /* 0x000fc60008011608 */
[----:B------:R-:W-:Y:S01]  /*1510*/  @!UP0 UMOV UR7, UR13 ;  /* 0x0000000d00078c82 */ /* 0x000fe20008000000 */
[----:B------:R-:W-:Y:S02]  /*1520*/  UIMAD UR24, UR14, UR10, UR24 ;  /* 0x0000000a0e1872a4 */ /* 0x000fe4000f8e0218 */
[----:B------:R-:W-:Y:S02]  /*1530*/  USEL UR8, UR4, UR8, !UP2 ;  /* 0x0000000804087287 */ /* 0x000fe4000d000000 */
[----:B------:R-:W-:Y:S02]  /*1540*/  @!UP0 USHF.R.U32.HI UR7, URZ, UR9, UR7 ;  /* 0x00000009ff078299 */ /* 0x000fe40008011607 */
[----:B------:R-:W-:Y:S02]  /*1550*/  UIADD3 UR9, UPT, UPT, -UR8, URZ, URZ ;  /* 0x000000ff08097290 */ /* 0x000fe4000fffe1ff */
[----:B------:R-:W-:Y:S02]  /*1560*/  @!UP0 USEL UR7, UR5, UR7, !UP2 ;  /* 0x0000000705078287 */ /* 0x000fe4000d000000 */
[----:B------:R-:W-:-:S02]  /*1570*/  UIMAD UR9, UR25, UR9, UR4 ;  /* 0x00000009190972a4 */ /* 0x000fc4000f8e0204 */
[----:B------:R-:W-:Y:S02]  /*1580*/  @!UP0 UIADD3 UR8, UPT, UPT, UR8, -UR7, URZ ;  /* 0x8000000708088290 */ /* 0x000fe4000fffe0ff */
[----:B------:R-:W-:Y:S02]  /*1590*/  @!UP0 UIMAD UR6, UR9, UR6, UR7 ;  /* 0x00000006090682a4 */ /* 0x000fe4000f8e0207 */
[----:B------:R-:W-:Y:S02]  /*15a0*/  @!UP0 UIMAD UR4, UR8, UR25, UR5 ;  /* 0x00000019080482a4 */ /* 0x000fe4000f8e0205 */
[----:B------:R-:W-:Y:S02]  /*15b0*/  UIMAD UR20, UR26, UR11, UR20 ;  /* 0x0000000b1a1472a4 */ /* 0x000fe4000f8e0214 */
[----:B------:R-:W-:Y:S01]  /*15c0*/  UIMAD UR24, UR4, UR14, UR24 ;  /* 0x0000000e041872a4 */ /* 0x000fe2000f8e0218 */
[----:B------:R-:W-:Y:S02]  /*15d0*/  @!UP0 UMOV UR5, UR6 ;  /* 0x0000000600058c82 */ /* 0x000fe40008000000 */
[----:B------:R-:W-:-:S12]  /*15e0*/  UIMAD UR20, UR5, UR26, UR20 ;  /* 0x0000001a051472a4 */ /* 0x000fd8000f8e0214 */
.L_x_18:
[----:B------:R-:W-:Y:S02]  /*15f0*/  UISETP.NE.AND UP1, UPT, UR27, 0x1, UPT ;  /* 0x000000011b00788c */ /* 0x000fe4000bf25270 */
[----:B------:R-:W-:Y:S02]  /*1600*/  ULOP3.LUT UR31, UR31, 0xffff, URZ, 0xc0, !UPT ;  /* 0x0000ffff1f1f7892 */ /* 0x000fe4000f8ec0ff */
[----:B------:R-:W-:Y:S02]  /*1610*/  UISETP.NE.AND UP0, UPT, UR21, 0x2, UPT ;  /* 0x000000021500788c */ /* 0x000fe4000bf05270 */
[----:B------:R-:W-:Y:S02]  /*1620*/  ULOP3.LUT UR37, UR37, 0x800, URZ, 0xc0, !UPT ;  /* 0x0000080025257892 */ /* 0x000fe4000f8ec0ff */
[----:B------:R-:W-:Y:S02]  /*1630*/  ULOP3.LUT UR55, UR55, 0x40, URZ, 0xc0, !UPT ;  /* 0x0000004037377892 */ /* 0x000fe4000f8ec0ff */
[----:B------:R-:W-:Y:S01]  /*1640*/  USHF.L.U32 UR31, UR28, UR31, URZ ;  /* 0x0000001f1c1f7299 */ /* 0x000fe200080006ff */
[----:B------:R-:W-:Y:S11]  /*1650*/  BRA.U UP1, `(.L_x_19) ;  /* 0x0000000101447547 */ /* 0x000ff6000b800000 */
[----:B------:R-:W1:Y:S01]  /*1660*/  LDCU.128 UR8, c[0x0][0xb10] ;  /* 0x00016200ff0877ac */ /* 0x000e620008000c00 */
[----:B------:R-:W2:Y:S01]  /*1670*/  LDCU UR12, c[0x0][0xb0c] ;  /* 0x00016180ff0c77ac */ /* 0x000ea20008000800 */
[----:B------:R-:W3:Y:S01]  /*1680*/  LDCU UR13, c[0x0][0xb20] ;  /* 0x00016400ff0d77ac */ /* 0x000ee20008000800 */
[----:B-1----:R-:W-:Y:S02]  /*1690*/  UIMAD.WIDE.U32 UR6, UR20, UR8, URZ ;  /* 0x00000008140672a5 */ /* 0x002fe4000f8e00ff */
[----:B------:R-:W-:Y:S02]  /*16a0*/  UIMAD.WIDE.U32 UR4, UR24, UR11, URZ ;  /* 0x0000000b180472a5 */ /* 0x000fe4000f8e00ff */
[----:B--2---:R-:W-:Y:S02]  /*16b0*/  UISETP.NE.AND UP2, UPT, UR12, 0x1, UPT ;  /* 0x000000010c00788c */ /* 0x004fe4000bf45270 */
[----:B------:R-:W-:Y:S01]  /*16c0*/  UISETP.NE.AND UP1, UPT, UR10, 0x1, UPT ;  /* 0x000000010a00788c */ /* 0x000fe2000bf25270 */
[----:B------:R-:W-:-:S02]  /*16d0*/  UMOV UR6, UR7 ;  /* 0x0000000700067c82 */ /* 0x000fc40008000000 */
[----:B------:R-:W-:Y:S01]  /*16e0*/  UMOV UR4, UR5 ;  /* 0x0000000500047c82 */ /* 0x000fe20008000000 */
[----:B------:R-:W-:Y:S02]  /*16f0*/  USHF.R.U32.HI UR6, URZ, UR9, UR6 ;  /* 0x00000009ff067299 */ /* 0x000fe40008011606 */
[----:B---3--:R-:W-:Y:S02]  /*1700*/  USHF.R.U32.HI UR4, URZ, UR13, UR4 ;  /* 0x0000000dff047299 */ /* 0x008fe40008011604 */
[----:B------:R-:W-:Y:S02]  /*1710*/  USEL UR5, UR20, UR6, !UP2 ;  /* 0x0000000614057287 */ /* 0x000fe4000d000000 */
[----:B------:R-:W-:-:S04]  /*1720*/  USEL UR4, UR24, UR4, !UP1 ;  /* 0x0000000418047287 */ /* 0x000fc8000c800000 */
[----:B------:R-:W-:Y:S02]  /*1730*/  UIADD3 UR6, UPT, UPT, UR5, -UR4, URZ ;  /* 0x8000000405067290 */ /* 0x000fe4000fffe0ff */
[----:B------:R-:W-:Y:S02]  /*1740*/  UIADD3 UR4, UPT, UPT, -UR5, UR4, URZ ;  /* 0x0000000405047290 */ /* 0x000fe4000fffe1ff */
[----:B------:R-:W-:Y:S02]  /*1750*/  UIMAD UR24, UR6, UR10, UR24 ;  /* 0x0000000a061872a4 */ /* 0x000fe4000f8e0218 */
[----:B------:R-:W-:-:S12]  /*1760*/  UIMAD UR20, UR4, UR12, UR20 ;  /* 0x0000000c041472a4 */ /* 0x000fd8000f8e0214 */
.L_x_19:
[----:B------:R-:W-:Y:S05]  /*1770*/  BRA.U !UP5, `(.L_x_20) ;  /* 0x000000010d0c7547 */ /* 0x000fea000b800000 */
[----:B------:R-:W-:Y:S01]  /*1780*/  UCGABAR_WAIT ;  /* 0x0000000000007dc7 */ /* 0x000fe20008000000 */
[----:B------:R-:W-:Y:S01]  /*1790*/  CCTL.IVALL ;  /* 0x00000000ff00798f */ /* 0x000fe20002000000 */
[----:B------:R-:W-:Y:S05]  /*17a0*/  BRA `(.L_x_21) ;  /* 0x0000000000047947 */ /* 0x000fea0003800000 */
.L_x_20:
[----:B------:R-:W-:Y:S06]  /*17b0*/  BAR.SYNC.DEFER_BLOCKING 0x0 ;  /* 0x0000000000007b1d */ /* 0x000fec0000010000 */
.L_x_21:
[----:B------:R-:W-:Y:S05]  /*17c0*/  BRA.U UP0, `(.L_x_22) ;  /* 0x0000001500907547 */ /* 0x000fea000b800000 */
[----:B------:R-:W1:Y:S01]  /*17d0*/  LDCU UR6, c[0x0][0x38c] ;  /* 0x00007180ff0677ac */ /* 0x000e620008000800 */
[----:B------:R-:W-:Y:S01]  /*17e0*/  PLOP3.LUT P2, PT, PT, PT, UP3, 0x80, 0x8 ;  /* 0x000000000008781c */ /* 0x000fe20003f4f038 */
[----:B------:R-:W-:Y:S01]  /*17f0*/  IMAD.MOV.U32 R12, RZ, RZ, 0x1 ;  /* 0x00000001ff0c7424 */ /* 0x000fe200078e00ff */
[----:B------:R-:W-:Y:S02]  /*1800*/  ISETP.NE.AND P3, PT, R0, RZ, P4 ;  /* 0x000000ff0000720c */ /* 0x000fe40002765270 */
[----:B------:R-:W-:Y:S02]  /*1810*/  CS2R R10, SRZ ;  /* 0x00000000000a7805 */ /* 0x000fe4000001ff00 */
[----:B------:R-:W-:Y:S01]  /*1820*/  PLOP3.LUT P2, PT, P2, PT, PT, 0x8, 0x80 ;  /* 0x000000000080781c */ /* 0x000fe2000174e170 */
[----:B------:R-:W-:Y:S01]  /*1830*/  IMAD.MOV.U32 R9, RZ, RZ, RZ ;  /* 0x000000ffff097224 */ /* 0x000fe200078e00ff */
[----:B------:R-:W2:Y:S01]  /*1840*/  LDCU UR49, c[0x0][0x370] ;  /* 0x00006e00ff3177ac */ /* 0x000ea20008000800 */
[----:B------:R-:W-:Y:S01]  /*1850*/  IMAD.MOV.U32 R8, RZ, RZ, 0x1 ;  /* 0x00000001ff087424 */ /* 0x000fe200078e00ff */
[----:B------:R-:W3:Y:S01]  /*1860*/  LDCU.64 UR42, c[0x0][0x348] ;  /* 0x00006900ff2a77ac */ /* 0x000ee20008000a00 */
[----:B------:R-:W-:Y:S01]  /*1870*/  ULEA.HI UR53, UR37, UR55, URZ, 0x1a ;  /* 0x0000003725357291 */ /* 0x000fe2000f8fd0ff */
[----:B------:R-:W4:Y:S01]  /*1880*/  LDCU UR48, c[0x0][0x374] ;  /* 0x00006e80ff3077ac */ /* 0x000f220008000800 */
[----:B-1----:R-:W-:-:S02]  /*1890*/  UIADD3 UR5, UPT, UPT, UR6, 0x7f, URZ ;  /* 0x0000007f06057890 */ /* 0x002fc4000fffe0ff */
[----:B------:R-:W-:Y:S02]  /*18a0*/  UIADD3 UR56, UPT, UPT, UR6, 0xfe, URZ ;  /* 0x000000fe06387890 */ /* 0x000fe4000fffe0ff */
[----:B------:R-:W-:Y:S01]  /*18b0*/  USHF.R.S32.HI UR4, URZ, 0x1f, UR5 ;  /* 0x0000001fff047899 */ /* 0x000fe20008011405 */
[----:B------:R-:W-:-:S03]  /*18c0*/  UMOV UR29, URZ ;  /* 0x000000ff001d7c82 */ /* 0x000fc60008000000 */
[----:B------:R-:W-:Y:S02]  /*18d0*/  ULEA.HI UR4, UR4, UR5, URZ, 0x7 ;  /* 0x0000000504047291 */ /* 0x000fe4000f8f38ff */
[----:B------:R-:W-:Y:S02]  /*18e0*/  UIADD3 UR5, UPT, UPT, UR6, -0x1, URZ ;  /* 0xffffffff06057890 */ /* 0x000fe4000fffe0ff */
[----:B------:R-:W-:Y:S02]  /*18f0*/  USHF.R.S32.HI UR51, URZ, 0x7, UR4 ;  /* 0x00000007ff337899 */ /* 0x000fe40008011404 */
[----:B------:R-:W-:Y:S02]  /*1900*/  UISETP.GE.U32.AND UP1, UPT, UR5, -0xff, UPT ;  /* 0xffffff010500788c */ /* 0x000fe4000bf26070 */
[----:B------:R-:W-:-:S04]  /*1910*/  UISETP.LT.U32.AND UP0, UPT, UR51, 0x5, UPT ;  /* 0x000000053300788c */ /* 0x000fc8000bf01070 */
[----:B------:R-:W-:Y:S02]  /*1920*/  USEL UR50, UR51, 0x5, UP0 ;  /* 0x0000000533327887 */ /* 0x000fe40008000000 */
[----:B------:R-:W-:Y:S02]  /*1930*/  UISETP.NE.AND UP0, UPT, UR21, URZ, UPT ;  /* 0x000000ff1500728c */ /* 0x000fe4000bf05270 */
[----:B------:R-:W-:Y:S02]  /*1940*/  UIADD3 UR4, UPT, UPT, UR50, -0x1, URZ ;  /* 0xffffffff32047890 */ /* 0x000fe4000fffe0ff */
[----:B------:R-:W-:Y:S02]  /*1950*/  @UP1 UIADD3 UR4, UPT, UPT, UR50, URZ, URZ ;  /* 0x000000ff32041290 */ /* 0x000fe4000fffe0ff */
[----:B------:R-:W-:Y:S02]  /*1960*/  USEL UR38, UR46, 0x2, UP0 ;  /* 0x000000022e267887 */ /* 0x000fe40008000000 */
[----:B------:R-:W-:-:S02]  /*1970*/  UIADD3 UR54, UPT, UPT, UR51, -UR50, URZ ;  /* 0x8000003233367290 */ /* 0x000fc4000fffe0ff */
[----:B------:R-:W-:Y:S02]  /*1980*/  UIADD3 UR39, UPT, UPT, UR4, 0x1, URZ ;  /* 0x0000000104277890 */ /* 0x000fe4000fffe0ff */
[----:B--234-:R-:W-:-:S12]  /*1990*/  UIADD3 UR52, UPT, UPT, -UR4, URZ, URZ ;  /* 0x000000ff04347290 */ /* 0x01cfd8000fffe1ff */
.L_x_46:
[----:B------:R-:W-:Y:S01]  /*19a0*/  UISETP.NE.AND UP0, UPT, UR47, URZ, UPT ;  /* 0x000000ff2f00728c */ /* 0x000fe2000bf05270 */
[----:B------:R-:W1:Y:S08]  /*19b0*/  S2UR UR47, SR_CgaCtaId ;  /* 0x00000000002f79c3 */ /* 0x000e700000008800 */
[----:B---3--:R-:W-:Y:S05]  /*19c0*/  BRA.U UP0, `(.L_x_23) ;  /* 0x0000000100347547 */ /* 0x008fea000b800000 */
[----:B------:R-:W2:Y:S01]  /*19d0*/  S2R R0, SR_CgaCtaId ;  /* 0x0000000000007919 */ /* 0x000ea20000008800 */
[----:B------:R-:W-:-:S04]  /*19e0*/  MOV R2, 0x400 ;  /* 0x0000040000027802 */ /* 0x000fc80000000f00 */
[----:B--2---:R-:W-:Y:S02]  /*19f0*/  LEA R0, R0, R2, 0x18 ;  /* 0x0000000200007211 */ /* 0x004fe400078ec0ff */
[----:B------:R-:W-:-:S03]  /*1a00*/  SHF.L.U32 R2, R8, 0x1f, RZ ;  /* 0x0000001f08027819 */ /* 0x000fc600000006ff */
[----:B------:R-:W-:-:S04]  /*1a10*/  IMAD R0, R9, 0x8, R0 ;  /* 0x0000000809007824 */ /* 0x000fc800078e0200 */
[----:B------:R-:W2:Y:S02]  /*1a20*/  SYNCS.PHASECHK.TRANS64.TRYWAIT P0, [R0+URZ+0x110], R2 ;  /* 0x00011002000075a7 */ /* 0x000ea400080011ff */
[----:B--2---:R-:W-:Y:S05]  /*1a30*/  @!P0 BRA `(.L_x_24) ;  /* 0x0000007800148947 */ /* 0x004fea0003800000 */
.L_x_154:
[----:B------:R-:W-:Y:S01]  /*1a40*/  VIADD R9, R9, 0x1 ;  /* 0x0000000109097836 */ /* 0x000fe20000000000 */
[----:B------:R2:W-:Y:S04]  /*1a50*/  SYNCS.ARRIVE.TRANS64.A1T0 RZ, [R0+URZ+0x100], RZ ;  /* 0x000100ff00ff79a7 */ /* 0x0005e800081000ff */
[----:B------:R-:W-:-:S04]  /*1a60*/  ISETP.NE.AND P0, PT, R9, 0x2, PT ;  /* 0x000000020900780c */ /* 0x000fc80003f05270 */
[----:B------:R-:W-:Y:S02]  /*1a70*/  SEL R9, R9, RZ, P0 ;  /* 0x000000ff09097207 */ /* 0x000fe40000000000 */
[----:B--2---:R-:W-:-:S04]  /*1a80*/  SEL R0, RZ, 0x1, P0 ;  /* 0x00000001ff007807 */ /* 0x004fc80000000000 */
[----:B------:R-:W-:-:S07]  /*1a90*/  LOP3.LUT R8, R8, R0, RZ, 0x3c, !PT ;  /* 0x0000000008087212 */ /* 0x000fce00078e3cff */
.L_x_23:
[----:B------:R-:W-:Y:S01]  /*1aa0*/  UMOV UR21, 0x400 ;  /* 0x0000040000157882 */ /* 0x000fe20000000000 */
[----:B------:R-:W-:Y:S01]  /*1ab0*/  SHF.L.U32 R0, R12, 0x1f, RZ ;  /* 0x0000001f0c007819 */ /* 0x000fe200000006ff */
[----:B-1----:R-:W-:Y:S02]  /*1ac0*/  ULEA UR21, UR47, UR21, 0x18 ;  /* 0x000000152f157291 */ /* 0x002fe4000f8ec0ff */
[----:B------:R-:W-:Y:S02]  /*1ad0*/  UISETP.GE.U32.AND UP0, UPT, UR56, 0xff, UPT ;  /* 0x000000ff3800788c */ /* 0x000fe4000bf06070 */
[----:B------:R-:W-:Y:S02]  /*1ae0*/  ULEA UR4, UR29, UR21, 0x3 ;  /* 0x000000151d047291 */ /* 0x000fe4000f8e18ff */
[----:B------:R-:W-:Y:S01]  /*1af0*/  ULEA UR19, UR24, UR55, 0x7 ;  /* 0x0000003718137291 */ /* 0x000fe2000f8e38ff */
[----:B------:R-:W-:-:S06]  /*1b00*/  UMOV UR13, URZ ;  /* 0x000000ff000d7c82 */ /* 0x000fcc0008000000 */
[----:B------:R1:W2:Y:S01]  /*1b10*/  SYNCS.PHASECHK.TRANS64.TRYWAIT P1, [UR4+0x28], R0 ;  /* 0x00002800ff0075a7 */ /* 0x0002a20008021104 */
[----:B------:R-:W-:-:S04]  /*1b20*/  ULEA.HI UR4, UR20, UR20, URZ, 0x1 ;  /* 0x0000001414047291 */ /* 0x000fc8000f8f08ff */
[----:B------:R-:W-:-:S04]  /*1b30*/  USHF.L.U32 UR4, UR4, 0x6, URZ ;  /* 0x0000000604047899 */ /* 0x000fc800080006ff */
[----:B------:R-:W-:-:S04]  /*1b40*/  ULOP3.LUT UR35, UR4, 0xffffff80, URZ, 0xc0, !UPT ;  /* 0xffffff8004237892 */ /* 0x000fc8000f8ec0ff */
[----:B------:R-:W-:Y:S01]  /*1b50*/  UIADD3 UR35, UPT, UPT, UR53, UR35, URZ ;  /* 0x0000002335237290 */ /* 0x000fe2000fffe0ff */
[----:B------:R-:W-:Y:S11]  /*1b60*/  BRA.U !UP0, `(.L_x_25) ;  /* 0x0000000508107547 */ /* 0x000ff6000b800000 */
[----:B------:R-:W-:Y:S01]  /*1b70*/  UMOV UR30, UR52 ;  /* 0x00000034001e7c82 */ /* 0x000fe20008000000 */
[----:B------:R-:W-:Y:S01]  /*1b80*/  UMOV UR6, UR29 ;  /* 0x0000001d00067c82 */ /* 0x000fe20008000000 */
[----:B------:R-:W-:-:S05]  /*1b90*/  UMOV UR26, 0x40 ;  /* 0x00000040001a7882 */ /* 0x000fca0000000000 */
.L_x_33:
[----:B------:R-:W-:Y:S01]  /*1ba0*/  ULEA UR5, UR6, UR21, 0x3 ;  /* 0x0000001506057291 */ /* 0x000fe2000f8e18ff */
[----:B--2---:R-:W-:Y:S01]  /*1bb0*/  @P4 MOV R2, 0x10000 ;  /* 0x0001000000024802 */ /* 0x004fe20000000f00 */
[----:B--23--:R-:W-:Y:S10]  /*1bc0*/  @P1 BRA `(.L_x_26) ;  /* 0x00000000000c1947 */ /* 0x00cff40003800000 */
[----:B------:R-:W-:-:S04]  /*1bd0*/  SHF.L.U32 R3, R12, 0x1f, RZ ;  /* 0x0000001f0c037819 */ /* 0x000fc800000006ff */
[----:B------:R-:W2:Y:S02]  /*1be0*/  SYNCS.PHASECHK.TRANS64.TRYWAIT P0, [UR5+0x28], R3 ;  /* 0x00002803ff0075a7 */ /* 0x000ea40008001105 */
[----:B--2---:R-:W-:Y:S05]  /*1bf0*/  @!P0 BRA `(.L_x_27) ;  /* 0x0000007400b88947 */ /* 0x004fea0003800000 */
.L_x_26:
[----:B------:R2:W-:Y:S01]  /*1c00*/  @P4 SYNCS.ARRIVE.TRANS64 RZ, [UR5], R2 ;  /* 0x00000002ffff49a7 */ /* 0x0005e20008000005 */
[----:B------:R-:W-:Y:S02]  /*1c10*/  ULOP3.LUT UR4, UR38, 0x2, URZ, 0xfc, !UPT ;  /* 0x0000000226047892 */ /* 0x000fe4000f8efcff */
[----:B------:R-:W-:Y:S02]  /*1c20*/  UIADD3 UR30, UPT, UPT, UR30, 0x1, URZ ;  /* 0x000000011e1e7890 */ /* 0x000fe4000fffe0ff */
[----:B------:R-:W-:Y:S02]  /*1c30*/  UISETP.NE.AND UP0, UPT, UR4, 0x2, UPT ;  /* 0x000000020400788c */ /* 0x000fe4000bf05270 */
[----:B------:R-:W-:-:S07]  /*1c40*/  UISETP.NE.AND UP2, UPT, UR30, 0x1, UPT ;  /* 0x000000011e00788c */ /* 0x000fce000bf45270 */
[----:B------:R-:W-:Y:S05]  /*1c50*/  BRA.U UP0, `(.L_x_28) ;  /* 0x0000000100047547 */ /* 0x000fea000b800000 */
[----:B------:R-:W-:Y:S05]  /*1c60*/  BPT.TRAP 0x1 ;  /* 0x000000040000795c */ /* 0x000fea0000300000 */
.L_x_28:
[----:B------:R-:W-:Y:S04]  /*1c70*/  BSSY.RECONVERGENT B0, `(.L_x_29) ;  /* 0x0000003000007945 */ /* 0x000fe80003800200 */
[----:B------:R-:W-:Y:S05]  /*1c80*/  @!P3 BRA `(.L_x_30) ;  /* 0x000000000004b947 */ /* 0x000fea0003800000 */
[----:B------:R-:W-:Y:S05]  /*1c90*/  BPT.TRAP 0x1 ;  /* 0x000000040000795c */ /* 0x000fea0000300000 */
.L_x_30:
[----:B------:R-:W-:Y:S05]  /*1ca0*/  BSYNC.RECONVERGENT B0 ;  /* 0x0000000000007941 */ /* 0x000fea0003800200 */
.L_x_29:
[----:B------:R-:W-:Y:S01]  /*1cb0*/  UIADD3 UR4, UPT, UPT, UR6, 0x1, URZ ;  /* 0x0000000106047890 */ /* 0x000fe2000fffe0ff */
[----:B------:R-:W-:Y:S01]  /*1cc0*/  BSSY.RECONVERGENT B0, `(.L_x_31) ;  /* 0x000002a000007945 */ /* 0x000fe20003800200 */
[----:B------:R-:W-:Y:S02]  /*1cd0*/  ELECT P0, URZ, PT ;  /* 0x0000000000ff782f */ /* 0x000fe40003800000 */
[----:B------:R-:W-:-:S04]  /*1ce0*/  UISETP.NE.AND UP0, UPT, UR4, 0x5, UPT ;  /* 0x000000050400788c */ /* 0x000fc8000bf05270 */
[----:B------:R-:W-:Y:S02]  /*1cf0*/  USEL UR7, URZ, 0x1, UP0 ;  /* 0x00000001ff077887 */ /* 0x000fe40008000000 */
[----:B------:R-:W-:-:S04]  /*1d00*/  USEL UR29, UR4, URZ, UP0 ;  /* 0x000000ff041d7287 */ /* 0x000fc80008000000 */
[----:B------:R-:W-:Y:S01]  /*1d10*/  ULEA UR4, UR29, UR21, 0x3 ;  /* 0x000000151d047291 */ /* 0x000fe2000f8e18ff */
[----:B------:R-:W-:-:S04]  /*1d20*/  LOP3.LUT R12, R12, UR7, RZ, 0x3c, !PT ;  /* 0x000000070c0c7c12 */ /* 0x000fc8000f8e3cff */
[----:B-1----:R-:W-:-:S04]  /*1d30*/  SHF.L.U32 R0, R12, 0x1f, RZ ;  /* 0x0000001f0c007819 */ /* 0x002fc800000006ff */
[----:B------:R1:W3:Y:S01]  /*1d40*/  SYNCS.PHASECHK.TRANS64.TRYWAIT P1, [UR4+0x28], R0 ;  /* 0x00002800ff0075a7 */ /* 0x0002e20008021104 */
[----:B------:R-:W-:Y:S05]  /*1d50*/  @!P0 BRA `(.L_x_32) ;  /* 0x0000000000808947 */ /* 0x000fea0003800000 */
[----:B------:R-:W-:Y:S02]  /*1d60*/  USHF.L.U32 UR4, UR6, 0xe, URZ ;  /* 0x0000000e06047899 */ /* 0x000fe400080006ff */
[----:B------:R-:W-:Y:S02]  /*1d70*/  UIADD3 UR22, UP1, UPT, UR42, 0x80, URZ ;  /* 0x000000802a167890 */ /* 0x000fe4000ff3e0ff */
[----:B------:R-:W-:Y:S02]  /*1d80*/  ULEA UR24, UR37, UR4, 0x1 ;  /* 0x0000000425187291 */ /* 0x000fe4000f8e08ff */
[----:B------:R-:W-:Y:S02]  /*1d90*/  UIADD3 UR14, UP0, UPT, UR42, 0x180, URZ ;  /* 0x000001802a0e7890 */ /* 0x000fe4000ff1e0ff */
[----:B------:R-:W-:Y:S02]  /*1da0*/  UIADD3 UR24, UPT, UPT, UR21, UR24, URZ ;  /* 0x0000001815187290 */ /* 0x000fe4000fffe0ff */
[----:B------:R-:W-:-:S02]  /*1db0*/  UIADD3 UR4, UPT, UPT, UR21, UR4, URZ ;  /* 0x0000000415047290 */ /* 0x000fc4000fffe0ff */
[----:B------:R-:W-:Y:S02]  /*1dc0*/  UIADD3 UR34, UPT, UPT, UR26, -0x40, URZ ;  /* 0xffffffc01a227890 */ /* 0x000fe4000fffe0ff */
[----:B------:R-:W-:Y:S02]  /*1dd0*/  ULOP3.LUT UR33, UR5, 0xfefffff8, URZ, 0xc0, !UPT ;  /* 0xfefffff805217892 */ /* 0x000fe4000f8ec0ff */
[----:B------:R-:W-:Y:S02]  /*1de0*/  UIADD3.X UR23, UPT, UPT, URZ, UR43, URZ, UP1, !UPT ;  /* 0x0000002bff177290 */ /* 0x000fe40008ffe4ff */
[----:B------:R-:W-:Y:S02]  /*1df0*/  UIADD3 UR32, UPT, UPT, UR24, 0x4300, URZ ;  /* 0x0000430018207890 */ /* 0x000fe4000fffe0ff */
[----:B------:R-:W-:Y:S02]  /*1e00*/  UPRMT UR7, URZ, 0x5410, UR31 ;  /* 0x00005410ff077896 */ /* 0x000fe4000800001f */
[----:B------:R-:W-:-:S02]  /*1e10*/  UIADD3 UR24, UPT, UPT, UR24, 0x6300, URZ ;  /* 0x0000630018187890 */ /* 0x000fc4000fffe0ff */
[----:B------:R-:W-:Y:S02]  /*1e20*/  UIADD3.X UR15, UPT, UPT, URZ, UR43, URZ, UP0, !UPT ;  /* 0x0000002bff0f7290 */ /* 0x000fe400087fe4ff */
[----:B------:R-:W-:Y:S02]  /*1e30*/  UIADD3 UR16, UPT, UPT, UR4, 0x18300, URZ ;  /* 0x0001830004107890 */ /* 0x000fe4000fffe0ff */
[----:B------:R-:W-:Y:S01]  /*1e40*/  UIADD3 UR8, UPT, UPT, UR4, 0x1a300, URZ ;  /* 0x0001a30004087890 */ /* 0x000fe2000fffe0ff */
[----:B------:R-:W-:Y:S01]  /*1e50*/  UMOV UR40, 0x0 ;  /* 0x0000000000287882 */ /* 0x000fe20000000000 */
[----:B------:R-:W-:Y:S01]  /*1e60*/  UMOV UR41, 0x10000000 ;  /* 0x1000000000297882 */ /* 0x000fe20000000000 */
[----:B------:R-:W-:Y:S01]  /*1e70*/  UMOV UR27, UR35 ;  /* 0x00000023001b7c82 */ /* 0x000fe20008000000 */
[----:B------:R-:W-:Y:S01]  /*1e80*/  UMOV UR28, UR36 ;  /* 0x00000024001c7c82 */ /* 0x000fe20008000000 */
[----:B------:R-:W-:Y:S01]  /*1e90*/  UMOV UR25, UR33 ;  /* 0x0000002100197c82 */ /* 0x000fe20008000000 */
[----:B------:R-:W-:Y:S01]  /*1ea0*/  UMOV UR20, UR36 ;  /* 0x0000002400147c82 */ /* 0x000fe20008000000 */
[----:B------:R-:W-:Y:S01]  /*1eb0*/  UMOV UR17, UR33 ;  /* 0x0000002100117c82 */ /* 0x000fe20008000000 */
[----:B------:R-:W-:Y:S01]  /*1ec0*/  UMOV UR18, UR34 ;  /* 0x0000002200127c82 */ /* 0x000fe20008000000 */
[----:B------:R4:W-:Y:S01]  /*1ed0*/  UTMALDG.3D.MULTICAST.2CTA [UR32], [UR22], UR7, desc[UR40] ;  /* 0x00002820160073b4 */ /* 0x0009e20008211807 */
[----:B------:R-:W-:Y:S01]  /*1ee0*/  UMOV UR10, UR26 ;  /* 0x0000001a000a7c82 */ /* 0x000fe20008000000 */
[----:B------:R-:W-:Y:S01]  /*1ef0*/  UMOV UR11, UR19 ;  /* 0x00000013000b7c82 */ /* 0x000fe20008000000 */
[----:B------:R-:W-:Y:S01]  /*1f00*/  UMOV UR12, UR36 ;  /* 0x00000024000c7c82 */ /* 0x000fe20008000000 */
[----:B------:R-:W-:Y:S01]  /*1f10*/  UMOV UR9, UR33 ;  /* 0x0000002100097c82 */ /* 0x000fe20008000000 */
[----:B------:R4:W-:Y:S01]  /*1f20*/  UTMALDG.3D.MULTICAST.2CTA [UR24], [UR22], UR7, desc[UR40] ;  /* 0x00002818160073b4 */ /* 0x0009e20008211807 */
[----:B------:R4:W-:Y:S01]  /*1f30*/  UTMALDG.3D.2CTA [UR16], [UR14], desc[UR40] ;  /* 0x000028100e0075b4 */ /* 0x0009e20008211000 */
[----:B------:R4:W-:Y:S02]  /*1f40*/  UTMALDG.3D.2CTA [UR8], [UR14], desc[UR40] ;  /* 0x000028080e0075b4 */ /* 0x0009e40008211000 */
[----:B----4-:R-:W-:Y:S01]  /*1f50*/  NOP ;  /* 0x0000000000007918 */ /* 0x010fe20000000000 */
.L_x_32:
[----:B------:R-:W-:Y:S05]  /*1f60*/  BSYNC.RECONVERGENT B0 ;  /* 0x0000000000007941 */ /* 0x000fea0003800200 */
.L_x_31:
[----:B------:R-:W-:Y:S01]  /*1f70*/  UIADD3 UR26, UPT, UPT, UR26, 0x80, URZ ;  /* 0x000000801a1a7890 */ /* 0x000fe2000fffe0ff */
[----:B------:R-:W-:Y:S01]  /*1f80*/  UMOV UR6, UR29 ;  /* 0x0000001d00067c82 */ /* 0x000fe20008000000 */
[----:B------:R-:W-:Y:S01]  /*1f90*/  UMOV UR13, UR39 ;  /* 0x00000027000d7c82 */ /* 0x000fe20008000000 */
[----:B------:R-:W-:Y:S09]  /*1fa0*/  BRA.U UP2, `(.L_x_33) ;  /* 0xfffffff902fc7547 */ /* 0x000ff2000b83ffff */
.L_x_25:
[----:B------:R-:W-:Y:S01]  /*1fb0*/  ULEA UR4, UR29, UR21, 0x3 ;  /* 0x000000151d047291 */ /* 0x000fe2000f8e18ff */
[----:B-1----:R-:W-:Y:S01]  /*1fc0*/  SHF.L.U32 R0, R12, 0x1f, RZ ;  /* 0x0000001f0c007819 */ /* 0x002fe200000006ff */
[----:B------:R-:W-:Y:S01]  /*1fd0*/  @!P2 SYNCS.ARRIVE.TRANS64.A1T0 RZ, [UR21+0x98], RZ ;  /* 0x000098ffffffa9a7 */ /* 0x000fe20008100015 */
[----:B------:R-:W-:-:S06]  /*1fe0*/  UISETP.GT.AND UP0, UPT, UR51, UR50, UPT ;  /* 0x000000323300728c */ /* 0x000fcc000bf04270 */
[----:B--23--:R1:W2:Y:S03]  /*1ff0*/  SYNCS.PHASECHK.TRANS64.TRYWAIT P1, [UR4+0x28], R0 ;  /* 0x00002800ff0075a7 */ /* 0x00c2a60008021104 */
[----:B------:R-:W-:Y:S05]  /*2000*/  BRA.U !UP0, `(.L_x_34) ;  /* 0x0000000508087547 */ /* 0x000fea000b800000 */
[----:B------:R-:W-:Y:S01]  /*2010*/  UIADD3 UR30, UPT, UPT, UR54, UR13, URZ ;  /* 0x0000000d361e7290 */ /* 0x000fe2000fffe0ff */
[----:B------:R-:W-:-:S11]  /*2020*/  UMOV UR7, UR29 ;  /* 0x0000001d00077c82 */ /* 0x000fd60008000000 */
.L_x_42:
[----:B------:R-:W-:Y:S01]  /*2030*/  ULEA UR6, UR7, UR21, 0x3 ;  /* 0x0000001507067291 */ /* 0x000fe2000f8e18ff */
[----:B--2---:R-:W-:Y:S01]  /*2040*/  @P4 MOV R2, 0x10000 ;  /* 0x0001000000024802 */ /* 0x004fe20000000f00 */
[----:B--23--:R-:W-:Y:S10]  /*2050*/  @P1 BRA `(.L_x_35) ;  /* 0x00000000000c1947 */ /* 0x00cff40003800000 */
[----:B------:R-:W-:-:S04]  /*2060*/  SHF.L.U32 R3, R12, 0x1f, RZ ;  /* 0x0000001f0c037819 */ /* 0x000fc800000006ff */
[----:B------:R-:W2:Y:S02]  /*2070*/  SYNCS.PHASECHK.TRANS64.TRYWAIT P0, [UR6+0x28], R3 ;  /* 0x00002803ff0075a7 */ /* 0x000ea40008001106 */
[----:B--2---:R-:W-:Y:S05]  /*2080*/  @!P0 BRA `(.L_x_36) ;  /* 0x0000007000ac8947 */ /* 0x004fea0003800000 */
.L_x_35:
[----:B------:R2:W-:Y:S01]  /*2090*/  @P4 SYNCS.ARRIVE.TRANS64 RZ, [UR6], R2 ;  /* 0x00000002ffff49a7 */ /* 0x0005e20008000006 */
[----:B------:R-:W-:-:S04]  /*20a0*/  ULOP3.LUT UR4, UR38, 0x2, URZ, 0xfc, !UPT ;  /* 0x0000000226047892 */ /* 0x000fc8000f8efcff */
[----:B------:R-:W-:-:S09]  /*20b0*/  UISETP.NE.AND UP0, UPT, UR4, 0x2, UPT ;  /* 0x000000020400788c */ /* 0x000fd2000bf05270 */
[----:B------:R-:W-:Y:S05]  /*20c0*/  BRA.U UP0, `(.L_x_37) ;  /* 0x0000000100047547 */ /* 0x000fea000b800000 */
[----:B------:R-:W-:Y:S05]  /*20d0*/  BPT.TRAP 0x1 ;  /* 0x000000040000795c */ /* 0x000fea0000300000 */
.L_x_37:
[----:B------:R-:W-:Y:S04]  /*20e0*/  BSSY.RECONVERGENT B0, `(.L_x_38) ;  /* 0x0000003000007945 */ /* 0x000fe80003800200 */
[----:B------:R-:W-:Y:S05]  /*20f0*/  @!P3 BRA `(.L_x_39) ;  /* 0x000000000004b947 */ /* 0x000fea0003800000 */
[----:B------:R-:W-:Y:S05]  /*2100*/  BPT.TRAP 0x1 ;  /* 0x000000040000795c */ /* 0x000fea0000300000 */
.L_x_39:
[----:B------:R-:W-:Y:S05]  /*2110*/  BSYNC.RECONVERGENT B0 ;  /* 0x0000000000007941 */ /* 0x000fea0003800200 */
.L_x_38:
        /* <DEDUP_REMOVED lines=14> */
[----:B------:R-:W-:Y:S02]  /*2200*/  USHF.L.U32 UR34, UR13, 0x7, URZ ;  /* 0x000000070d227899 */ /* 0x000fe400080006ff */
[----:B------:R-:W-:Y:S02]  /*2210*/  UIADD3 UR24, UPT, UPT, UR21, UR24, URZ ;  /* 0x0000001815187290 */ /* 0x000fe4000fffe0ff */
[----:B------:R-:W-:-:S02]  /*2220*/  UIADD3 UR22, UP0, UPT, UR42, 0x180, URZ ;  /* 0x000001802a167890 */ /* 0x000fc4000ff1e0ff */
[----:B------:R-:W-:Y:S02]  /*2230*/  UIADD3 UR4, UPT, UPT, UR21, UR4, URZ ;  /* 0x0000000415047290 */ /* 0x000fe4000fffe0ff */
[----:B------:R-:W-:Y:S02]  /*2240*/  ULOP3.LUT UR33, UR6, 0xfefffff8, URZ, 0xc0, !UPT ;  /* 0xfefffff806217892 */ /* 0x000fe4000f8ec0ff */
[----:B------:R-:W-:Y:S02]  /*2250*/  UIADD3.X UR15, UPT, UPT, URZ, UR43, URZ, UP1, !UPT ;  /* 0x0000002bff0f7290 */ /* 0x000fe40008ffe4ff */
[----:B------:R-:W-:Y:S02]  /*2260*/  UIADD3 UR32, UPT, UPT, UR24, 0x4300, URZ ;  /* 0x0000430018207890 */ /* 0x000fe4000fffe0ff */
[----:B------:R-:W-:Y:S02]  /*2270*/  UPRMT UR5, URZ, 0x5410, UR31 ;  /* 0x00005410ff057896 */ /* 0x000fe4000800001f */
[----:B------:R-:W-:-:S02]  /*2280*/  UIADD3 UR26, UPT, UPT, UR34, 0x40, URZ ;  /* 0x00000040221a7890 */ /* 0x000fc4000fffe0ff */
[----:B------:R-:W-:Y:S02]  /*2290*/  UIADD3 UR24, UPT, UPT, UR24, 0x6300, URZ ;  /* 0x0000630018187890 */ /* 0x000fe4000fffe0ff */
        /* <DEDUP_REMOVED lines=20> */
.L_x_41:
[----:B------:R-:W-:Y:S05]  /*23e0*/  BSYNC.RECONVERGENT B0 ;  /* 0x0000000000007941 */ /* 0x000fea0003800200 */
.L_x_40:
[----:B------:R-:W-:Y:S01]  /*23f0*/  UIADD3 UR13, UPT, UPT, UR13, 0x1, URZ ;  /* 0x000000010d0d7890 */ /* 0x000fe2000fffe0ff */
[----:B------:R-:W-:-:S03]  /*2400*/  UMOV UR7, UR29 ;  /* 0x0000001d00077c82 */ /* 0x000fc60008000000 */
[----:B------:R-:W-:-:S09]  /*2410*/  UISETP.NE.AND UP0, UPT, UR13, UR30, UPT ;  /* 0x0000001e0d00728c */ /* 0x000fd2000bf05270 */
[----:B------:R-:W-:Y:S05]  /*2420*/  BRA.U UP0, `(.L_x_42) ;  /* 0xfffffffd00007547 */ /* 0x000fea000b83ffff */
.L_x_34:
[C---:B------:R-:W-:Y:S01]  /*2430*/  LEA R3, R11.reuse, UR21, 0x3 ;  /* 0x000000150b037c11 */ /* 0x040fe2000f8e18ff */
[----:B------:R-:W-:Y:S01]  /*2440*/  NOP ;  /* 0x0000000000007918 */ /* 0x000fe20000000000 */
[----:B-1----:R-:W-:Y:S02]  /*2450*/  SHF.L.U32 R0, R10, 0x1f, RZ ;  /* 0x0000001f0a007819 */ /* 0x002fe400000006ff */
[----:B------:R-:W-:Y:S02]  /*2460*/  LEA R4, R11, UR21, 0x4 ;  /* 0x000000150b047c11 */ /* 0x000fe4000f8e20ff */
[----:B------:R-:W1:Y:S02]  /*2470*/  SYNCS.PHASECHK.TRANS64.TRYWAIT P0, [R3+URZ+0xa0], R0 ;  /* 0x0000a000030075a7 */ /* 0x000e6400080011ff */
[----:B-1----:R-:W-:Y:S05]  /*2480*/  @!P0 BRA `(.L_x_43) ;  /* 0x0000006c00c48947 */ /* 0x002fea0003800000 */
.L_x_157:
[----:B------:R-:W4:Y:S01]  /*2490*/  LDS.128 R4, [R4+0x130] ;  /* 0x0001300004047984 */ /* 0x000f220000000c00 */
[----:B------:R-:W-:Y:S01]  /*24a0*/  UISETP.GE.AND UP0, UPT, UR45, 0x1, UPT ;  /* 0x000000012d00788c */ /* 0x000fe2000bf06270 */
[----:B------:R-:W-:Y:S01]  /*24b0*/  @!PT LDS RZ, [RZ] ;  /* 0x00000000fffff984 */ /* 0x000fe20000000800 */
[----:B------:R-:W-:Y:S01]  /*24c0*/  @!PT LDS RZ, [RZ] ;  /* 0x00000000fffff984 */ /* 0x000fe20000000800 */
[----:B------:R-:W-:Y:S01]  /*24d0*/  @!PT LDS RZ, [RZ] ;  /* 0x00000000fffff984 */ /* 0x000fe20000000800 */
[----:B------:R-:W-:Y:S01]  /*24e0*/  @!PT LDS RZ, [RZ] ;  /* 0x00000000fffff984 */ /* 0x000fe20000000800 */
[----:B------:R1:W-:Y:S06]  /*24f0*/  MEMBAR.ALL.CTA ;  /* 0x0000000000007992 */ /* 0x0003ec0000008000 */
[----:B-1----:R-:W1:Y:S01]  /*2500*/  FENCE.VIEW.ASYNC.S ;  /* 0x00000000000073c6 */ /* 0x002e620000000000 */
[----:B----4-:R-:W-:-:S13]  /*2510*/  LOP3.LUT P0, RZ, R6, 0x1, RZ, 0xc0, !PT ;  /* 0x0000000106ff7812 */ /* 0x010fda000780c0ff */
[----:B-1----:R-:W-:Y:S01]  /*2520*/  VOTEU.ANY UP1, P0 ;  /* 0x0000000000ff7886 */ /* 0x002fe20000020100 */
[----:B------:R-:W-:-:S13]  /*2530*/  PLOP3.LUT P0, PT, PT, PT, UP1, 0x80, 0x8 ;  /* 0x000000000008781c */ /* 0x000fda0003f0f018 */
[----:B------:R-:W-:Y:S02]  /*2540*/  @P0 LOP3.LUT R0, R5, 0xffff, RZ, 0xc0, !PT ;  /* 0x0000ffff05000812 */ /* 0x000fe400078ec0ff */
[----:B--2---:R-:W-:Y:S02]  /*2550*/  @P0 MOV R2, R4 ;  /* 0x0000000400020202 */ /* 0x004fe40000000f00 */
[----:B------:R-:W-:Y:S01]  /*2560*/  @P0 R2UR UR5, R0 ;  /* 0x00000000000502ca */ /* 0x000fe200000e0000 */
[----:B------:R-:W-:Y:S01]  /*2570*/  VIADD R0, R3, 0xb0 ;  /* 0x000000b003007836 */ /* 0x000fe20000000000 */
[----:B------:R-:W-:Y:S02]  /*2580*/  @P0 SHF.R.U32.HI R4, RZ, 0x10, R5 ;  /* 0x00000010ff040819 */ /* 0x000fe40000011605 */
[----:B------:R-:W-:Y:S02]  /*2590*/  @P0 R2UR UR6, R2 ;  /* 0x00000000020602ca */ /* 0x000fe400000e0000 */
[----:B------:R-:W-:-:S02]  /*25a0*/  PRMT R0, RZ, 0x654, R0 ;  /* 0x00000654ff007816 */ /* 0x000fc40000000000 */
[----:B------:R-:W-:Y:S02]  /*25b0*/  @P0 R2UR UR4, R4 ;  /* 0x00000000040402ca */ /* 0x000fe400000e0000 */
[----:B------:R1:W-:Y:S03]  /*25c0*/  SYNCS.ARRIVE.TRANS64.RED.A1T0 RZ, [R0+URZ], RZ ;  /* 0x000000ff00ff79a7 */ /* 0x0003e600081004ff */
[----:B------:R-:W-:-:S04]  /*25d0*/  @UP1 UMOV UR44, UR5 ;  /* 0x00000005002c1c82 */ /* 0x000fc80008000000 */
[----:B------:R-:W-:-:S04]  /*25e0*/  @UP1 UMOV UR46, UR6 ;  /* 0x00000006002e1c82 */ /* 0x000fc80008000000 */
[----:B------:R-:W-:Y:S01]  /*25f0*/  @UP1 UMOV UR36, UR4 ;  /* 0x0000000400241c82 */ /* 0x000fe20008000000 */
[----:B------:R-:W-:Y:S05]  /*2600*/  BRA.U !UP0, `(.L_x_44) ;  /* 0x0000000108d47547 */ /* 0x000fea000b800000 */
[----:B------:R-:W2:Y:S01]  /*2610*/  LDCU.128 UR12, c[0x0][0xb10] ;  /* 0x00016200ff0c77ac */ /* 0x000ea20008000c00 */
[----:B------:R-:W4:Y:S01]  /*2620*/  LDCU UR22, c[0x0][0xb20] ;  /* 0x00016400ff1677ac */ /* 0x000f220008000800 */
[----:B------:R-:W3:Y:S01]  /*2630*/  LDCU UR20, c[0x0][0xb0c] ;  /* 0x00016180ff1477ac */ /* 0x000ee20008000800 */
[----:B------:R-:W1:Y:S01]  /*2640*/  LDCU.64 UR8, c[0x0][0xb28] ;  /* 0x00016500ff0877ac */ /* 0x000e620008000a00 */
[----:B------:R-:W-:Y:S02]  /*2650*/  UISETP.NE.AND UP3, UPT, UR45, 0x1, UPT ;  /* 0x000000012d00788c */ /* 0x000fe4000bf65270 */
[----:B--2---:R-:W-:Y:S02]  /*2660*/  UIMAD.WIDE.U32 UR6, UR48, UR15, URZ ;  /* 0x0000000f300672a5 */ /* 0x004fe4000f8e00ff */
[----:B------:R-:W-:Y:S02]  /*2670*/  UIMAD.WIDE.U32 UR4, UR49, UR12, URZ ;  /* 0x0000000c310472a5 */ /* 0x000fe4000f8e00ff */
[----:B------:R-:W-:-:S02]  /*2680*/  UISETP.NE.AND UP0, UPT, UR14, 0x1, UPT ;  /* 0x000000010e00788c */ /* 0x000fc4000bf05270 */
[----:B------:R-:W-:Y:S01]  /*2690*/  UIMAD.WIDE.U32 UR18, UR44, UR15, URZ ;  /* 0x0000000f2c1272a5 */ /* 0x000fe2000f8e00ff */
[----:B------:R-:W-:Y:S02]  /*26a0*/  UMOV UR6, UR7 ;  /* 0x0000000700067c82 */ /* 0x000fe40008000000 */
[----:B------:R-:W-:Y:S01]  /*26b0*/  UMOV UR4, UR5 ;  /* 0x0000000500047c82 */ /* 0x000fe20008000000 */
[----:B----4-:R-:W-:Y:S02]  /*26c0*/  USHF.R.U32.HI UR6, URZ, UR22, UR6 ;  /* 0x00000016ff067299 */ /* 0x010fe40008011606 */
[----:B---3--:R-:W-:Y:S02]  /*26d0*/  UISETP.NE.AND UP2, UPT, UR20, 0x1, UPT ;  /* 0x000000011400788c */ /* 0x008fe4000bf45270 */
[----:B------:R-:W-:Y:S02]  /*26e0*/  USHF.R.U32.HI UR4, URZ, UR13, UR4 ;  /* 0x0000000dff047299 */ /* 0x000fe40008011604 */
[----:B------:R-:W-:-:S02]  /*26f0*/  USEL UR5, UR48, UR6, !UP0 ;  /* 0x0000000630057287 */ /* 0x000fc4000c000000 */
[----:B------:R-:W-:Y:S02]  /*2700*/  USEL UR6, UR49, UR4, !UP2 ;  /* 0x0000000431067287 */ /* 0x000fe4000d000000 */
[----:B-1----:R-:W-:Y:S01]  /*2710*/  UIMAD.WIDE.U32 UR10, UR5, UR8, URZ ;  /* 0x00000008050a72a5 */ /* 0x002fe2000f8e00ff */
[----:B------:R-:W-:Y:S01]  /*2720*/  UMOV UR4, UR19 ;  /* 0x0000001300047c82 */ /* 0x000fe20008000000 */
[----:B------:R-:W-:Y:S02]  /*2730*/  UIMAD.WIDE.U32 UR16, UR46, UR12, URZ ;  /* 0x0000000c2e1072a5 */ /* 0x000fe4000f8e00ff */
[----:B------:R-:W-:-:S03]  /*2740*/  UIMAD.WIDE.U32 UR18, UR6, UR8, URZ ;  /* 0x00000008061272a5 */ /* 0x000fc6000f8e00ff */
[----:B------:R-:W-:Y:S01]  /*2750*/  UMOV UR10, UR11 ;  /* 0x0000000b000a7c82 */ /* 0x000fe20008000000 */
[----:B------:R-:W-:Y:S02]  /*2760*/  USHF.R.U32.HI UR4, URZ, UR22, UR4 ;  /* 0x00000016ff047299 */ /* 0x000fe40008011604 */
[----:B------:R-:W-:Y:S01]  /*2770*/  @UP3 USHF.R.U32.HI UR5, URZ, UR9, UR10 ;  /* 0x00000009ff053299 */ /* 0x000fe2000801160a */
[----:B------:R-:W-:Y:S01]  /*2780*/  UMOV UR16, UR17 ;  /* 0x0000001100107c82 */ /* 0x000fe20008000000 */
[----:B------:R-:W-:Y:S01]  /*2790*/  UMOV UR18, UR19 ;  /* 0x0000001300127c82 */ /* 0x000fe20008000000 */
[----:B------:R-:W-:Y:S02]  /*27a0*/  USHF.R.U32.HI UR13, URZ, UR13, UR16 ;  /* 0x0000000dff0d7299 */ /* 0x000fe40008011610 */
[----:B------:R-:W-:Y:S02]  /*27b0*/  USEL UR4, UR44, UR4, !UP0 ;  /* 0x000000042c047287 */ /* 0x000fe4000c000000 */
[----:B------:R-:W-:-:S02]  /*27c0*/  @UP3 USHF.R.U32.HI UR6, URZ, UR9, UR18 ;  /* 0x00000009ff063299 */ /* 0x000fc40008011612 */
[----:B------:R-:W-:Y:S02]  /*27d0*/  UIMAD UR7, UR45, UR5, URZ ;  /* 0x000000052d0772a4 */ /* 0x000fe4000f8e02ff */
[----:B------:R-:W-:Y:S02]  /*27e0*/  USEL UR5, UR46, UR13, !UP2 ;  /* 0x0000000d2e057287 */ /* 0x000fe4000d000000 */
[----:B------:R-:W-:Y:S02]  /*27f0*/  UIMAD UR10, UR45, UR6, URZ ;  /* 0x000000062d0a72a4 */ /* 0x000fe4000f8e02ff */
[----:B------:R-:W-:Y:S02]  /*2800*/  UISETP.GE.AND UP0, UPT, UR4, UR7, UPT ;  /* 0x000000070400728c */ /* 0x000fe4000bf06270 */
[----:B------:R-:W-:Y:S02]  /*2810*/  UIMAD.WIDE.U32 UR12, UR4, UR8, URZ ;  /* 0x00000008040c72a5 */ /* 0x000fe4000f8e00ff */
[----:B------:R-:W-:-:S02]  /*2820*/  UISETP.GE.OR UP0, UPT, UR5, UR10, UP0 ;  /* 0x0000000a0500728c */ /* 0x000fc40008706670 */
        /* <DEDUP_REMOVED lines=19> */
.L_x_44:
[----:B------:R-:W2:Y:S02]  /*2960*/  LDCU UR4, c[0x0][0xb30] ;  /* 0x00016600ff0477ac */ /* 0x000ea40008000800 */
[----:B--2---:R-:W-:-:S09]  /*2970*/  UISETP.NE.AND UP0, UPT, UR4, 0x1, UPT ;  /* 0x000000010400788c */ /* 0x004fd2000bf05270 */
[----:B------:R-:W-:Y:S05]  /*2980*/  BRA.U UP0, `(.L_x_45) ;  /* 0x0000000100447547 */ /* 0x000fea000b800000 */
[----:B------:R-:W2:Y:S01]  /*2990*/  LDCU.128 UR8, c[0x0][0xb10] ;  /* 0x00016200ff0877ac */ /* 0x000ea20008000c00 */
[----:B------:R-:W4:Y:S01]  /*29a0*/  LDCU UR12, c[0x0][0xb0c] ;  /* 0x00016180ff0c77ac */ /* 0x000f220008000800 */
[----:B------:R-:W1:Y:S01]  /*29b0*/  LDCU UR13, c[0x0][0xb20] ;  /* 0x00016400ff0d77ac */ /* 0x000e620008000800 */
[----:B--2---:R-:W-:Y:S02]  /*29c0*/  UIMAD.WIDE.U32 UR6, UR46, UR8, URZ ;  /* 0x000000082e0672a5 */ /* 0x004fe4000f8e00ff */
[----:B------:R-:W-:Y:S02]  /*29d0*/  UIMAD.WIDE.U32 UR4, UR44, UR11, URZ ;  /* 0x0000000b2c0472a5 */ /* 0x000fe4000f8e00ff */
[----:B----4-:R-:W-:Y:S02]  /*29e0*/  UISETP.NE.AND UP2, UPT, UR12, 0x1, UPT ;  /* 0x000000010c00788c */ /* 0x010fe4000bf45270 */
[----:B------:R-:W-:Y:S01]  /*29f0*/  UISETP.NE.AND UP0, UPT, UR10, 0x1, UPT ;  /* 0x000000010a00788c */ /* 0x000fe2000bf05270 */
[----:B------:R-:W-:-:S02]  /*2a00*/  UMOV UR6, UR7 ;  /* 0x0000000700067c82 */ /* 0x000fc40008000000 */
[----:B------:R-:W-:Y:S01]  /*2a10*/  UMOV UR4, UR5 ;  /* 0x0000000500047c82 */ /* 0x000fe20008000000 */
[----:B------:R-:W-:Y:S02]  /*2a20*/  USHF.R.U32.HI UR9, URZ, UR9, UR6 ;  /* 0x00000009ff097299 */ /* 0x000fe40008011606 */
[----:B-1----:R-:W-:Y:S02]  /*2a30*/  USHF.R.U32.HI UR4, URZ, UR13, UR4 ;  /* 0x0000000dff047299 */ /* 0x002fe40008011604 */
[----:B------:R-:W-:Y:S02]  /*2a40*/  USEL UR5, UR46, UR9, !UP2 ;  /* 0x000000092e057287 */ /* 0x000fe4000d000000 */
[----:B------:R-:W-:-:S04]  /*2a50*/  USEL UR4, UR44, UR4, !UP0 ;  /* 0x000000042c047287 */ /* 0x000fc8000c000000 */
[----:B------:R-:W-:Y:S02]  /*2a60*/  UIADD3 UR6, UPT, UPT, UR5, -UR4, URZ ;  /* 0x8000000405067290 */ /* 0x000fe4000fffe0ff */
[----:B------:R-:W-:Y:S02]  /*2a70*/  UIADD3 UR4, UPT, UPT, -UR5, UR4, URZ ;  /* 0x0000000405047290 */ /* 0x000fe4000fffe1ff */
[----:B------:R-:W-:Y:S02]  /*2a80*/  UIMAD UR44, UR6, UR10, UR44 ;  /* 0x0000000a062c72a4 */ /* 0x000fe4000f8e022c */
[----:B------:R-:W-:-:S12]  /*2a90*/  UIMAD UR46, UR4, UR12, UR46 ;  /* 0x0000000c042e72a4 */ /* 0x000fd8000f8e022e */
.L_x_45:
[----:B------:R-:W-:Y:S01]  /*2aa0*/  VIADD R11, R11, 0x1 ;  /* 0x000000010b0b7836 */ /* 0x000fe20000000000 */
[----:B------:R-:W-:Y:S01]  /*2ab0*/  R2UR UR4, R50 ;  /* 0x00000000320472ca */ /* 0x000fe200000e0000 */
[----:B------:R-:W-:Y:S01]  /*2ac0*/  UIADD3 UR24, UPT, UPT, UR44, UR63, URZ ;  /* 0x0000003f2c187290 */ /* 0x000fe2000fffe0ff */
[----:B------:R-:W-:Y:S02]  /*2ad0*/  PLOP3.LUT P2, PT, PT, PT, PT, 0x80, 0x8 ;  /* 0x000000000008781c */ /* 0x000fe40003f4f070 */
[----:B------:R-:W-:-:S04]  /*2ae0*/  ISETP.NE.AND P0, PT, R11, 0x2, PT ;  /* 0x000000020b00780c */ /* 0x000fc80003f05270 */
[----:B-1----:R-:W-:Y:S02]  /*2af0*/  SEL R0, RZ, 0x1, P0 ;  /* 0x00000001ff007807 */ /* 0x002fe40000000000 */
[----:B------:R-:W-:Y:S02]  /*2b00*/  SEL R11, R11, RZ, P0 ;  /* 0x000000ff0b0b7207 */ /* 0x000fe40000000000 */
[----:B------:R-:W-:Y:S01]  /*2b10*/  LOP3.LUT R10, R10, R0, RZ, 0x3c, !PT ;  /* 0x000000000a0a7212 */ /* 0x000fe200078e3cff */
[----:B------:R-:W-:Y:S01]  /*2b20*/  UIADD3 UR20, UPT, UPT, UR46, UR4, URZ ;  /* 0x000000042e147290 */ /* 0x000fe2000fffe0ff */
[----:B------:R-:W-:Y:S11]  /*2b30*/  BRA.U UP1, `(.L_x_46) ;  /* 0xffffffed01987547 */ /* 0x000ff6000b83ffff */
[----:B------:R-:W-:Y:S01]  /*2b40*/  UIADD3 UR21, UPT, UPT, UR21, 0x28, URZ ;  /* 0x0000002815157890 */ /* 0x000fe2000fffe0ff */
[----:B------:R-:W-:-:S03]  /*2b50*/  SHF.L.U32 R2, R12, 0x1f, RZ ;  /* 0x0000001f0c027819 */ /* 0x000fc600000006ff */
[----:B------:R-:W-:-:S09]  /*2b60*/  ULEA UR4, UR29, UR21, 0x3 ;  /* 0x000000151d047291 */ /* 0x000fd2000f8e18ff */
[----:B------:R-:W1:Y:S02]  /*2b70*/  SYNCS.PHASECHK.TRANS64.TRYWAIT P0, [UR4], R2 ;  /* 0x00000002ff0075a7 */ /* 0x000e640008001104 */
[----:B-1----:R-:W-:Y:S05]  /*2b80*/  @!P0 BRA `(.L_x_47) ;  /* 0x0000006800188947 */ /* 0x002fea0003800000 */
.L_x_159:
[----:B------:R-:W-:-:S04]  /*2b90*/  UIADD3 UR4, UPT, UPT, UR29, 0x1, URZ ;  /* 0x000000011d047890 */ /* 0x000fc8000fffe0ff */
[----:B------:R-:W-:-:S04]  /*2ba0*/  UISETP.NE.AND UP0, UPT, UR4, 0x5, UPT ;  /* 0x000000050400788c */ /* 0x000fc8000bf05270 */
[----:B------:R-:W-:Y:S02]  /*2bb0*/  USEL UR6, URZ, 0x1, UP0 ;  /* 0x00000001ff067887 */ /* 0x000fe40008000000 */
[----:B------:R-:W-:-:S04]  /*2bc0*/  USEL UR4, UR4, URZ, UP0 ;  /* 0x000000ff04047287 */ /* 0x000fc80008000000 */
[----:B------:R-:W-:Y:S01]  /*2bd0*/  ULEA UR5, UR4, UR21, 0x3 ;  /* 0x0000001504057291 */ /* 0x000fe2000f8e18ff */
[----:B-1----:R-:W-:-:S04]  /*2be0*/  LOP3.LUT R2, R12, UR6, RZ, 0x3c, !PT ;  /* 0x000000060c027c12 */ /* 0x002fc8000f8e3cff */
[----:B------:R-:W-:-:S04]  /*2bf0*/  SHF.L.U32 R3, R2, 0x1f, RZ ;  /* 0x0000001f02037819 */ /* 0x000fc800000006ff */
[----:B------:R-:W1:Y:S02]  /*2c00*/  SYNCS.PHASECHK.TRANS64.TRYWAIT P0, [UR5], R3 ;  /* 0x00000003ff0075a7 */ /* 0x000e640008001105 */
[----:B-1----:R-:W-:Y:S05]  /*2c10*/  @!P0 BRA `(.L_x_48) ;  /* 0x00000068000c8947 */ /* 0x002fea0003800000 */
.L_x_161:
[----:B------:R-:W-:-:S04]  /*2c20*/  UIADD3 UR4, UPT, UPT, UR4, 0x1, URZ ;  /* 0x0000000104047890 */ /* 0x000fc8000fffe0ff */
[----:B------:R-:W-:-:S04]  /*2c30*/  UISETP.NE.AND UP0, UPT, UR4, 0x5, UPT ;  /* 0x000000050400788c */ /* 0x000fc8000bf05270 */
[----:B------:R-:W-:Y:S02]  /*2c40*/  USEL UR6, URZ, 0x1, UP0 ;  /* 0x00000001ff067887 */ /* 0x000fe40008000000 */
[----:B------:R-:W-:-:S04]  /*2c50*/  USEL UR4, UR4, URZ, UP0 ;  /* 0x000000ff04047287 */ /* 0x000fc80008000000 */
[----:B------:R-:W-:Y:S01]  /*2c60*/  ULEA UR5, UR4, UR21, 0x3 ;  /* 0x0000001504057291 */ /* 0x000fe2000f8e18ff */
[----:B------:R-:W-:-:S04]  /*2c70*/  LOP3.LUT R2, R2, UR6, RZ, 0x3c, !PT ;  /* 0x0000000602027c12 */ /* 0x000fc8000f8e3cff */
[----:B-1----:R-:W-:-:S04]  /*2c80*/  SHF.L.U32 R3, R2, 0x1f, RZ ;  /* 0x0000001f02037819 */ /* 0x002fc800000006ff */
[----:B------:R-:W1:Y:S02]  /*2c90*/  SYNCS.PHASECHK.TRANS64.TRYWAIT P0, [UR5], R3 ;  /* 0x00000003ff0075a7 */ /* 0x000e640008001105 */
[----:B-1----:R-:W-:Y:S05]  /*2ca0*/  @!P0 BRA `(.L_x_49) ;  /* 0x0000006800008947 */ /* 0x002fea0003800000 */
.L_x_163:
        /* <DEDUP_REMOVED lines=9> */
.L_x_165:
[----:B------:R-:W-:-:S04]  /*2d40*/  UIADD3 UR4, UPT, UPT, UR4, 0x1, URZ ;  /* 0x0000000104047890 */ /* 0x000fc8000fffe0ff */
[----:B------:R-:W-:-:S04]  /*2d50*/  UISETP.NE.AND UP0, UPT, UR4, 0x5, UPT ;  /* 0x000000050400788c */ /* 0x000fc8000bf05270 */
[----:B------:R-:W-:Y:S02]  /*2d60*/  USEL UR5, URZ, 0x1, UP0 ;  /* 0x00000001ff057887 */ /* 0x000fe40008000000 */
[----:B------:R-:W-:-:S04]  /*2d70*/  USEL UR4, UR4, URZ, UP0 ;  /* 0x000000ff04047287 */ /* 0x000fc80008000000 */
[----:B------:R-:W-:Y:S01]  /*2d80*/  ULEA UR4, UR4, UR21, 0x3 ;  /* 0x0000001504047291 */ /* 0x000fe2000f8e18ff */
[----:B------:R-:W-:-:S04]  /*2d90*/  LOP3.LUT R2, R2, UR5, RZ, 0x3c, !PT ;  /* 0x0000000502027c12 */ /* 0x000fc8000f8e3cff */
[----:B------:R-:W-:Y:S01]  /*2da0*/  SHF.L.U32 R2, R2, 0x1f, RZ ;  /* 0x0000001f02027819 */ /* 0x000fe200000006ff */
[----:B-1----:R-:W-:-:S07]  /*2db0*/  IMAD.U32 R0, RZ, RZ, UR4 ;  /* 0x00000004ff007e24 */ /* 0x002fce000f8e00ff */
.L_x_51:
[----:B-1----:R1:W2:Y:S02]  /*2dc0*/  SYNCS.PHASECHK.TRANS64.TRYWAIT P0, [R0+URZ], R2 ;  /* 0x00000002000075a7 */ /* 0x0022a400080011ff */
[----:B--2---:R-:W-:Y:S05]  /*2dd0*/  @!P0 NANOSLEEP.SYNCS 0x989680 ;  /* 0x009896800000895d */ /* 0x004fea0003900000 */
[----:B------:R-:W2:Y:S02]  /*2de0*/  @!P0 SYNCS.PHASECHK.TRANS64 P0, [R0+URZ], R2 ;  /* 0x00000002000085a7 */ /* 0x000ea400080010ff */
[----:B--2---:R-:W-:Y:S05]  /*2df0*/  @P0 EXIT ;  /* 0x000000000000094d */ /* 0x004fea0003800000 */
[----:B------:R-:W-:Y:S05]  /*2e00*/  BRA `(.L_x_51) ;  /* 0xfffffffc00ec7947 */ /* 0x000fea000383ffff */
.L_x_22:
[----:B------:R-:W-:-:S04]  /*2e10*/  UISETP.NE.AND UP0, UPT, UR47, URZ, UPT ;  /* 0x000000ff2f00728c */ /* 0x000fc8000bf05270 */
[----:B------:R-:W-:-:S09]  /*2e20*/  UISETP.NE.OR UP0, UPT, UR21, 0x1, UP0 ;  /* 0x000000011500788c */ /* 0x000fd20008705670 */
[----:B------:R-:W-:Y:S05]  /*2e30*/  BRA.U UP0, `(.L_x_52) ;  /* 0x0000000500487547 */ /* 0x000fea000b800000 */
[----:B------:R-:W-:Y:S01]  /*2e40*/  ISETP.GE.U32.AND P2, PT, R0, 0x4, PT ;  /* 0x000000040000780c */ /* 0x000fe20003f46070 */
[----:B------:R-:W-:Y:S01]  /*2e50*/  IMAD.MOV.U32 R12, RZ, RZ, 0x1 ;  /* 0x00000001ff0c7424 */ /* 0x000fe200078e00ff */
[----:B------:R-:W-:Y:S02]  /*2e60*/  CS2R R10, SRZ ;  /* 0x00000000000a7805 */ /* 0x000fe4000001ff00 */
[----:B------:R-:W-:Y:S01]  /*2e70*/  CS2R R8, SRZ ;  /* 0x0000000000087805 */ /* 0x000fe2000001ff00 */
[----:B------:R-:W-:Y:S01]  /*2e80*/  UMOV UR6, 0x400 ;  /* 0x0000040000067882 */ /* 0x000fe20000000000 */
[----:B------:R-:W-:Y:S01]  /*2e90*/  UMOV UR5, URZ ;  /* 0x000000ff00057c82 */ /* 0x000fe20008000000 */
[----:B------:R-:W-:-:S12]  /*2ea0*/  ULEA UR6, UR47, UR6, 0x18 ;  /* 0x000000062f067291 */ /* 0x000fd8000f8ec0ff */
.L_x_56:
[----:B------:R-:W-:Y:S02]  /*2eb0*/  LEA R2, R8, UR6, 0x3 ;  /* 0x0000000608027c11 */ /* 0x000fe4000f8e18ff */
[----:B------:R-:W-:-:S03]  /*2ec0*/  SHF.L.U32 R4, R9, 0x1f, RZ ;  /* 0x0000001f09047819 */ /* 0x000fc600000006ff */
[----:B------:R-:W-:Y:S01]  /*2ed0*/  VIADD R5, R2, 0x110 ;  /* 0x0000011002057836 */ /* 0x000fe20000000000 */
[----:B------:R-:W1:Y:S02]  /*2ee0*/  SYNCS.PHASECHK.TRANS64.TRYWAIT P0, [R2+URZ+0x100], R4 ;  /* 0x00010004020075a7 */ /* 0x000e6400080011ff */
[----:B-1----:R-:W-:Y:S05]  /*2ef0*/  @!P0 BRA `(.L_x_53) ;  /* 0x00000064009c8947 */ /* 0x002fea0003800000 */
.L_x_166:
[----:B------:R-:W-:Y:S01]  /*2f00*/  ULEA UR4, UR5, UR6, 0x3 ;  /* 0x0000000605047291 */ /* 0x000fe2000f8e18ff */
[----:B-1----:R-:W-:Y:S01]  /*2f10*/  PRMT R2, RZ, 0x654, R5 ;  /* 0x00000654ff027816 */ /* 0x002fe20000000005 */
[----:B------:R-:W-:Y:S01]  /*2f20*/  @!P2 IMAD.MOV.U32 R4, RZ, RZ, 0x10 ;  /* 0x00000010ff04a424 */ /* 0x000fe200078e00ff */
[----:B------:R-:W-:Y:S01]  /*2f30*/  SHF.L.U32 R5, R12, 0x1f, RZ ;  /* 0x0000001f0c057819 */ /* 0x000fe200000006ff */
[----:B------:R-:W-:Y:S01]  /*2f40*/  UIADD3 UR7, UPT, UPT, UR4, 0xa0, URZ ;  /* 0x000000a004077890 */ /* 0x000fe2000fffe0ff */
[----:B------:R1:W-:Y:S05]  /*2f50*/  SYNCS.ARRIVE.TRANS64.RED.A1T0 RZ, [R2+URZ], RZ ;  /* 0x000000ff02ff79a7 */ /* 0x0003ea00081004ff */
[----:B------:R-:W-:Y:S01]  /*2f60*/  IMAD.U32 R6, RZ, RZ, UR7 ;  /* 0x00000007ff067e24 */ /* 0x000fe2000f8e00ff */
[----:B------:R-:W2:Y:S04]  /*2f70*/  SYNCS.PHASECHK.TRANS64.TRYWAIT P0, [UR4+0xb0], R5 ;  /* 0x0000b005ff0075a7 */ /* 0x000ea80008001104 */
[----:B------:R-:W-:Y:S01]  /*2f80*/  PRMT R6, R0, 0x654, R6 ;  /* 0x0000065400067816 */ /* 0x000fe20000000006 */
[----:B-12---:R-:W-:Y:S06]  /*2f90*/  @!P0 BRA `(.L_x_54) ;  /* 0x0000006400888947 */ /* 0x006fec0003800000 */
.L_x_168:
[----:B------:R-:W-:Y:S01]  /*2fa0*/  ULEA UR8, UR5, UR6, 0x4 ;  /* 0x0000000605087291 */ /* 0x000fe2000f8e20ff */
[----:B------:R-:W-:Y:S01]  /*2fb0*/  SEL R3, R6, R3, !P2 ;  /* 0x0000000306037207 */ /* 0x000fe20005000000 */
[----:B------:R-:W-:Y:S01]  /*2fc0*/  UIADD3 UR9, UPT, UPT, UR4, 0xa0, URZ ;  /* 0x000000a004097890 */ /* 0x000fe2000fffe0ff */
[----:B-1----:R-:W-:Y:S01]  /*2fd0*/  LEA R2, R11, UR6, 0x3 ;  /* 0x000000060b027c11 */ /* 0x002fe2000f8e18ff */
[----:B------:R-:W-:Y:S01]  /*2fe0*/  UIADD3 UR8, UPT, UPT, UR8, 0x130, URZ ;  /* 0x0000013008087890 */ /* 0x000fe2000fffe0ff */
[----:B------:R1:W-:Y:S01]  /*2ff0*/  @!P2 SYNCS.ARRIVE.TRANS64.RED RZ, [R3+URZ], R4 ;  /* 0x0000000403ffa9a7 */ /* 0x0003e200080004ff */
[----:B------:R-:W-:Y:S01]  /*3000*/  UIADD3 UR4, UPT, UPT, UR5, 0x1, URZ ;  /* 0x0000000105047890 */ /* 0x000fe2000fffe0ff */
[----:B------:R-:W-:-:S03]  /*3010*/  VIADD R8, R8, 0x1 ;  /* 0x0000000108087836 */ /* 0x000fc60000000000 */
[----:B------:R-:W-:Y:S02]  /*3020*/  UISETP.NE.AND UP0, UPT, UR4, 0x2, UPT ;  /* 0x000000020400788c */ /* 0x000fe4000bf05270 */
[----:B------:R-:W-:Y:S01]  /*3030*/  ISETP.NE.AND P0, PT, R8, 0x2, PT ;  /* 0x000000020800780c */ /* 0x000fe20003f05270 */
[----:B------:R-:W-:Y:S06]  /*3040*/  UGETNEXTWORKID.BROADCAST [UR8], [UR9] ;  /* 0x00000000080073ca */ /* 0x000fec0008000100 */
[----:B------:R-:W-:Y:S02]  /*3050*/  USEL UR7, URZ, 0x1, UP0 ;  /* 0x00000001ff077887 */ /* 0x000fe40008000000 */
[----:B------:R-:W-:-:S04]  /*3060*/  USEL UR5, UR4, URZ, UP0 ;  /* 0x000000ff04057287 */ /* 0x000fc80008000000 */
[----:B------:R-:W-:Y:S02]  /*3070*/  LOP3.LUT R12, R12, UR7, RZ, 0x3c, !PT ;  /* 0x000000070c0c7c12 */ /* 0x000fe4000f8e3cff */
[----:B-1----:R-:W-:-:S04]  /*3080*/  SHF.L.U32 R4, R10, 0x1f, RZ ;  /* 0x0000001f0a047819 */ /* 0x002fc800000006ff */
[----:B------:R-:W1:Y:S02]  /*3090*/  SYNCS.PHASECHK.TRANS64.TRYWAIT P1, [R2+URZ+0xa0], R4 ;  /* 0x0000a004020075a7 */ /* 0x000e6400080211ff */
[----:B-1----:R-:W-:Y:S05]  /*30a0*/  @!P1 BRA `(.L_x_55) ;  /* 0x00000064005c9947 */ /* 0x002fea0003800000 */
.L_x_169:
[C---:B-1----:R-:W-:Y:S01]  /*30b0*/  LEA R4, R11.reuse, UR6, 0x4 ;  /* 0x000000060b047c11 */ /* 0x042fe2000f8e20ff */
[----:B------:R-:W-:Y:S01]  /*30c0*/  VIADD R2, R2, 0xb0 ;  /* 0x000000b002027836 */ /* 0x000fe20000000000 */
[----:B------:R-:W-:Y:S01]  /*30d0*/  SEL R8, R8, RZ, P0 ;  /* 0x000000ff08087207 */ /* 0x000fe20000000000 */
[----:B------:R-:W-:-:S03]  /*30e0*/  VIADD R11, R11, 0x1 ;  /* 0x000000010b0b7836 */ /* 0x000fc60000000000 */
[----:B------:R-:W1:Y:S01]  /*30f0*/  LDS.128 R4, [R4+0x130] ;  /* 0x0001300004047984 */ /* 0x000e620000000c00 */
[----:B------:R-:W-:Y:S02]  /*3100*/  PRMT R2, RZ, 0x654, R2 ;  /* 0x00000654ff027816 */ /* 0x000fe40000000002 */
[C---:B------:R-:W-:Y:S01]  /*3110*/  ISETP.NE.AND P1, PT, R11.reuse, 0x2, PT ;  /* 0x000000020b00780c */ /* 0x040fe20003f25270 */
[----:B------:R-:W-:Y:S01]  /*3120*/  @!PT LDS RZ, [RZ] ;  /* 0x00000000fffff984 */ /* 0x000fe20000000800 */
[----:B------:R-:W-:Y:S01]  /*3130*/  @!PT LDS RZ, [RZ] ;  /* 0x00000000fffff984 */ /* 0x000fe20000000800 */
[----:B------:R-:W-:Y:S01]  /*3140*/  @!PT LDS RZ, [RZ] ;  /* 0x00000000fffff984 */ /* 0x000fe20000000800 */
[----:B------:R-:W-:Y:S01]  /*3150*/  @!PT LDS RZ, [RZ] ;  /* 0x00000000fffff984 */ /* 0x000fe20000000800 */
[----:B------:R2:W-:Y:S06]  /*3160*/  MEMBAR.ALL.CTA ;  /* 0x0000000000007992 */ /* 0x0005ec0000008000 */
[----:B--2---:R-:W2:Y:S01]  /*3170*/  FENCE.VIEW.ASYNC.S ;  /* 0x00000000000073c6 */ /* 0x004ea20000000000 */
[----:B------:R-:W-:Y:S01]  /*3180*/  SEL R11, R11, RZ, P1 ;  /* 0x000000ff0b0b7207 */ /* 0x000fe20000800000 */
[----:B--2---:R2:W-:Y:S01]  /*3190*/  SYNCS.ARRIVE.TRANS64.RED.A1T0 RZ, [R2+URZ], RZ ;  /* 0x000000ff02ff79a7 */ /* 0x0045e200081004ff */
[----:B-1----:R-:W-:-:S02]  /*31a0*/  LOP3.LUT P3, RZ, R6, 0x1, RZ, 0xc0, !PT ;  /* 0x0000000106ff7812 */ /* 0x002fc4000786c0ff */
[----:B------:R-:W-:-:S04]  /*31b0*/  SEL R4, RZ, 0x1, P1 ;  /* 0x00000001ff047807 */ /* 0x000fc80000800000 */
[----:B------:R-:W-:Y:S02]  /*31c0*/  LOP3.LUT R10, R10, R4, RZ, 0x3c, !PT ;  /* 0x000000040a0a7212 */ /* 0x000fe400078e3cff */
[----:B--2---:R-:W-:-:S04]  /*31d0*/  SEL R2, RZ, 0x1, P0 ;  /* 0x00000001ff027807 */ /* 0x004fc80000000000 */
[----:B------:R-:W-:Y:S01]  /*31e0*/  LOP3.LUT R9, R9, R2, RZ, 0x3c, !PT ;  /* 0x0000000209097212 */ /* 0x000fe200078e3cff */
[----:B------:R-:W-:Y:S06]  /*31f0*/  @P3 BRA `(.L_x_56) ;  /* 0xfffffffc002c3947 */ /* 0x000fec000383ffff */
[----:B------:R-:W-:Y:S01]  /*3200*/  ULEA UR4, UR5, UR6, 0x3 ;  /* 0x0000000605047291 */ /* 0x000fe2000f8e18ff */
[----:B------:R-:W-:-:S08]  /*3210*/  SHF.L.U32 R2, R12, 0x1f, RZ ;  /* 0x0000001f0c027819 */ /* 0x000fd000000006ff */
[----:B------:R-:W1:Y:S02]  /*3220*/  SYNCS.PHASECHK.TRANS64 P0, [UR4+0xb0], R2 ;  /* 0x0000b002ff0075a7 */ /* 0x000e640008001004 */
[----:B-1----:R-:W-:Y:S05]  /*3230*/  @P0 BRA `(.L_x_57) ;  /* 0x0000000000080947 */ /* 0x002fea0003800000 */
[----:B------:R-:W1:Y:S02]  /*3240*/  SYNCS.PHASECHK.TRANS64.TRYWAIT P0, [UR4+0xb0], R2 ;  /* 0x0000b002ff0075a7 */ /* 0x000e640008001104 */
[----:B-1----:R-:W-:Y:S05]  /*3250*/  @!P0 BRA `(.L_x_58) ;  /* 0x0000006400048947 */ /* 0x002fea0003800000 */
.L_x_57:
[----:B------:R-:W-:-:S04]  /*3260*/  UIADD3 UR7, UPT, UPT, UR5, 0x1, URZ ;  /* 0x0000000105077890 */ /* 0x000fc8000fffe0ff */
[----:B------:R-:W-:-:S04]  /*3270*/  UISETP.NE.AND UP0, UPT, UR7, 0x2, UPT ;  /* 0x000000020700788c */ /* 0x000fc8000bf05270 */
[----:B------:R-:W-:Y:S02]  /*3280*/  USEL UR8, URZ, 0x1, UP0 ;  /* 0x00000001ff087887 */ /* 0x000fe40008000000 */
[----:B------:R-:W-:-:S04]  /*3290*/  USEL UR7, UR7, URZ, UP0 ;  /* 0x000000ff07077287 */ /* 0x000fc80008000000 */
[----:B------:R-:W-:Y:S01]  /*32a0*/  ULEA UR7, UR7, UR6, 0x3 ;  /* 0x0000000607077291 */ /* 0x000fe2000f8e18ff */
[----:B-1----:R-:W-:-:S04]  /*32b0*/  LOP3.LUT R2, R12, UR8, RZ, 0x3c, !PT ;  /* 0x000000080c027c12 */ /* 0x002fc8000f8e3cff */
[----:B------:R-:W-:-:S04]  /*32c0*/  SHF.L.U32 R0, R2, 0x1f, RZ ;  /* 0x0000001f02007819 */ /* 0x000fc800000006ff */
[----:B------:R-:W1:Y:S02]  /*32d0*/  SYNCS.PHASECHK.TRANS64 P0, [UR7+0xb0], R0 ;  /* 0x0000b000ff0075a7 */ /* 0x000e640008001007 */
[----:B-1----:R-:W-:Y:S05]  /*32e0*/  @P0 EXIT ;  /* 0x000000000000094d */ /* 0x002fea0003800000 */
[----:B------:R-:W-:Y:S02]  /*32f0*/  SHF.L.U32 R2, R2, 0x1f, RZ ;  /* 0x0000001f02027819 */ /* 0x000fe400000006ff */
[----:B------:R-:W-:-:S07]  /*3300*/  MOV R0, UR7 ;  /* 0x0000000700007c02 */ /* 0x000fce0008000f00 */
.L_x_59:
[----:B-1----:R1:W2:Y:S02]  /*3310*/  SYNCS.PHASECHK.TRANS64.TRYWAIT P0, [R0+URZ+0xb0], R2 ;  /* 0x0000b002000075a7 */ /* 0x0022a400080011ff */
[----:B--2---:R-:W-:Y:S05]  /*3320*/  @!P0 NANOSLEEP.SYNCS 0x989680 ;  /* 0x009896800000895d */ /* 0x004fea0003900000 */
[----:B------:R-:W2:Y:S02]  /*3330*/  @!P0 SYNCS.PHASECHK.TRANS64 P0, [R0+URZ+0xb0], R2 ;  /* 0x0000b002000085a7 */ /* 0x000ea400080010ff */
[----:B--2---:R-:W-:Y:S05]  /*3340*/  @P0 EXIT ;  /* 0x000000000000094d */ /* 0x004fea0003800000 */
[----:B------:R-:W-:Y:S05]  /*3350*/  BRA `(.L_x_59) ;  /* 0xfffffffc00ec7947 */ /* 0x000fea000383ffff */
.L_x_52:
[----:B------:R-:W-:Y:S05]  /*3360*/  BRA.U UP4, `(.L_x_60) ;  /* 0x0000001504487547 */ /* 0x000fea000b800000 */
[----:B------:R-:W-:Y:S01]  /*3370*/  UMOV UR4, 0x40 ;  /* 0x0000004000047882 */ /* 0x000fe20000000000 */
[----:B------:R-:W-:Y:S01]  /*3380*/  NOP ;  /* 0x0000000000007918 */ /* 0x000fe20000000000 */
[----:B------:R-:W-:Y:S01]  /*3390*/  ULEA UR5, UR47, UR4, 0x18 ;  /* 0x000000042f057291 */ /* 0x000fe2000f8ec0ff */
[----:B------:R-:W-:Y:S02]  /*33a0*/  UMOV UR6, 0x400 ;  /* 0x0000040000067882 */ /* 0x000fe40000000000 */
[----:B------:R-:W-:-:S06]  /*33b0*/  ULEA UR6, UR47, UR6, 0x18 ;  /* 0x000000062f067291 */ /* 0x000fcc000f8ec0ff */
[----:B------:R-:W1:Y:S02]  /*33c0*/  LDS.U8 R0, [UR5+0x1c] ;  /* 0x00001c05ff007984 */ /* 0x000e640008000000 */
[----:B-1----:R-:W-:-:S13]  /*33d0*/  ISETP.NE.AND P0, PT, R0, RZ, PT ;  /* 0x000000ff0000720c */ /* 0x002fda0003f05270 */
[----:B------:R-:W-:Y:S05]  /*33e0*/  @P0 BRA `(.L_x_61) ;  /* 0x0000000400080947 */ /* 0x000fea0003800000 */
[----:B------:R-:W-:Y:S02]  /*33f0*/  UISETP.NE.U32.AND UP1, UPT, UR68, 0x1, UPT ;  /* 0x000000014400788c */ /* 0x000fe4000bf25070 */
[----:B------:R-:W-:-:S07]  /*3400*/  UIADD3 UR7, UPT, UPT, UR5, 0x8, URZ ;  /* 0x0000000805077890 */ /* 0x000fce000fffe0ff */
[----:B------:R-:W-:Y:S05]  /*3410*/  BRA.U !UP1, `(.L_x_62) ;  /* 0x00000001099c7547 */ /* 0x000fea000b800000 */
[----:B------:R-:W-:Y:S01]  /*3420*/  ELECT P0, URZ, PT ;  /* 0x0000000000ff782f */ /* 0x000fe20003800000 */
[----:B------:R-:W-:-:S12]  /*3430*/  BSSY B0, `(.L_x_62) ;  /* 0x0000025000007945 */ /* 0x000fd80003800000 */
[----:B------:R-:W-:Y:S05]  /*3440*/  @!P0 BRA `(.L_x_63) ;  /* 0x00000000008c8947 */ /* 0x000fea0003800000 */
[----:B------:R-:W-:-:S05]  /*3450*/  UMOV UR4, 0x10 ;  /* 0x0000001000047882 */ /* 0x000fca0000000000 */
[----:B------:R-:W-:Y:S04]  /*3460*/  DEPBAR.LE SB1, 0x36 ;  /* 0x00009d800000791a */ /* 0x000fe80000000000 */
[----:B------:R-:W1:Y:S02]  /*3470*/  UTCATOMSWS.2CTA.FIND_AND_SET.ALIGN UP0, UR4, UR4 ;  /* 0x00000004000475e3 */ /* 0x000e640008200800 */
[----:B-1----:R-:W-:Y:S01]  /*3480*/  MOV R10, UR4 ;  /* 0x00000004000a7c02 */ /* 0x002fe20008000f00 */
[----:B------:R-:W-:Y:S06]  /*3490*/  BRA.U UP0, `(.L_x_64) ;  /* 0x0000000100187547 */ /* 0x000fec000b800000 */
.L_x_65:
[----:B------:R-:W-:Y:S05]  /*34a0*/  NANOSLEEP 0x64 ;  /* 0x000000640000795d */ /* 0x000fea0003800000 */
[----:B------:R-:W-:-:S05]  /*34b0*/  UMOV UR4, 0x10 ;  /* 0x0000001000047882 */ /* 0x000fca0000000000 */
[----:B------:R-:W-:Y:S04]  /*34c0*/  DEPBAR.LE SB1, 0x36 ;  /* 0x00009d800000791a */ /* 0x000fe80000000000 */
[----:B------:R-:W1:Y:S02]  /*34d0*/  UTCATOMSWS.2CTA.FIND_AND_SET.ALIGN UP0, UR4, UR4 ;  /* 0x00000004000475e3 */ /* 0x000e640008200800 */
[----:B-1----:R-:W-:Y:S01]  /*34e0*/  MOV R10, UR4 ;  /* 0x00000004000a7c02 */ /* 0x002fe20008000f00 */
[----:B------:R-:W-:Y:S05]  /*34f0*/  BRA.U !UP0, `(.L_x_65) ;  /* 0xfffffffd08e87547 */ /* 0x000fea000b83ffff */
.L_x_64:
[----:B------:R-:W1:Y:S01]  /*3500*/  LDS R6, [UR5+0x10] ;  /* 0x00001005ff067984 */ /* 0x000e620008000800 */
[----:B------:R-:W-:Y:S01]  /*3510*/  IMAD.U32 R0, RZ, RZ, UR6 ;  /* 0x00000006ff007e24 */ /* 0x000fe2000f8e00ff */
[----:B------:R-:W-:-:S03]  /*3520*/  MOV R4, UR69 ;  /* 0x0000004500047c02 */ /* 0x000fc60008000f00 */
[----:B------:R-:W-:Y:S01]  /*3530*/  VIADD R0, R0, 0x150 ;  /* 0x0000015000007836 */ /* 0x000fe20000000000 */
[----:B-1----:R-:W-:-:S04]  /*3540*/  SHF.L.U32 R6, R6, 0x1f, RZ ;  /* 0x0000001f06067819 */ /* 0x002fc800000006ff */
[----:B------:R-:W1:Y:S02]  /*3550*/  SYNCS.PHASECHK.TRANS64.TRYWAIT P0, [UR5+0x8], R6 ;  /* 0x00000806ff0075a7 */ /* 0x000e640008001105 */
[----:B-1----:R-:W-:Y:S05]  /*3560*/  @P0 BRA `(.L_x_66) ;  /* 0x0000000000080947 */ /* 0x002fea0003800000 */
[----:B------:R-:W1:Y:S02]  /*3570*/  SYNCS.PHASECHK.TRANS64.TRYWAIT P0, [UR5+0x8], R6 ;  /* 0x00000806ff0075a7 */ /* 0x000e640008001105 */
[----:B-1----:R-:W-:Y:S05]  /*3580*/  @!P0 BRA `(.L_x_67) ;  /* 0x0000006000508947 */ /* 0x002fea0003800000 */
.L_x_66:
[----:B------:R-:W-:Y:S01]  /*3590*/  PRMT R4, R4, 0x654, R0 ;  /* 0x0000065404047816 */ /* 0x000fe20000000000 */
[----:B------:R-:W-:Y:S01]  /*35a0*/  HFMA2 R0, -RZ, RZ, 0, 5.9604644775390625e-08 ;  /* 0x00000001ff007431 */ /* 0x000fe200000001ff */
[----:B------:R-:W-:Y:S01]  /*35b0*/  UPRMT UR4, UR69, 0x654, UR7 ;  /* 0x0000065445047896 */ /* 0x000fe20008000007 */
[----:B------:R-:W-:Y:S02]  /*35c0*/  IMAD.MOV.U32 R8, RZ, RZ, 0xffff ;  /* 0x0000ffffff087424 */ /* 0x000fe400078e00ff */
[----:B-1----:R-:W-:Y:S02]  /*35d0*/  IMAD.MOV.U32 R6, RZ, RZ, 0x4 ;  /* 0x00000004ff067424 */ /* 0x002fe400078e00ff */
[----:B------:R-:W-:Y:S01]  /*35e0*/  IMAD.SHL.U32 R9, R10, 0x20, RZ ;  /* 0x000000200a097824 */ /* 0x000fe200078e00ff */
[----:B------:R-:W-:Y:S02]  /*35f0*/  MOV R5, UR4 ;  /* 0x0000000400057c02 */ /* 0x000fe40008000f00 */
[-C--:B------:R-:W-:Y:S01]  /*3600*/  SHF.L.U32 R8, R8, R10.reuse, RZ ;  /* 0x0000000a08087219 */ /* 0x080fe200000006ff */
[----:B------:R1:W-:Y:S01]  /*3610*/  SYNCS.ARRIVE.TRANS64.RED RZ, [UR4], R6 ;  /* 0x00000006ffff79a7 */ /* 0x0003e20008000404 */
[----:B------:R-:W-:Y:S01]  /*3620*/  SHF.L.U32 R7, R0, R10, RZ ;  /* 0x0000000a00077219 */ /* 0x000fe200000006ff */
[----:B------:R1:W-:Y:S04]  /*3630*/  STS [UR6+0x150], R9 ;  /* 0x00015009ff007988 */ /* 0x0003e80008000806 */
[----:B------:R1:W-:Y:S04]  /*3640*/  STAS [R4.64], R10 ;  /* 0x0000000a04007dbd */ /* 0x0003e8000c0008ff */
[----:B------:R1:W-:Y:S04]  /*3650*/  ATOMS.OR RZ, [UR5+0x14], R8 ;  /* 0x00001408ffff798c */ /* 0x0003e8000b000005 */
[----:B------:R1:W-:Y:S04]  /*3660*/  ATOMS.OR RZ, [UR5+0x18], R7 ;  /* 0x00001807ffff798c */ /* 0x0003e8000b000005 */
[----:B------:R1:W-:Y:S02]  /*3670*/  ATOMS.XOR RZ, [UR5+0x10], R0 ;  /* 0x00001000ffff798c */ /* 0x0003e4000b800005 */
.L_x_63:
[----:B------:R-:W-:Y:S05]  /*3680*/  BSYNC B0 ;  /* 0x0000000000007941 */ /* 0x000fea0003800000 */
.L_x_62:
[----:B------:R-:W-:Y:S05]  /*3690*/  BRA.U UP1, `(.L_x_68) ;  /* 0x00000001016c7547 */ /* 0x000fea000b800000 */
[----:B------:R-:W-:-:S03]  /*36a0*/  UMOV UR4, 0xffffffff ;  /* 0xffffffff00047882 */ /* 0x000fc60000000000 */
[----:B------:R-:W-:Y:S05]  /*36b0*/  BRA.DIV UR4, `(.L_x_69) ;  /* 0x00000062041c7947 */ /* 0x000fea000b800000 */
[----:B------:R-:W-:-:S13]  /*36c0*/  ELECT P6, URZ, PT ;  /* 0x0000000000ff782f */ /* 0x000fda00038c0000 */
.L_x_173:
[----:B------:R-:W-:Y:S05]  /*36d0*/  @!P6 BRA `(.L_x_68) ;  /* 0x00000000005ce947 */ /* 0x000fea0003800000 */
[----:B-1----:R-:W1:Y:S02]  /*36e0*/  LDS R4, [UR5+0x10] ;  /* 0x00001005ff047984 */ /* 0x002e640008000800 */
[----:B-1----:R-:W-:-:S04]  /*36f0*/  SHF.L.U32 R4, R4, 0x1f, RZ ;  /* 0x0000001f04047819 */ /* 0x002fc800000006ff */
[----:B------:R-:W1:Y:S02]  /*3700*/  SYNCS.PHASECHK.TRANS64.TRYWAIT P0, [UR5+0x8], R4 ;  /* 0x00000804ff0075a7 */ /* 0x000e640008001105 */
[----:B-1----:R-:W-:Y:S05]  /*3710*/  @P0 BRA `(.L_x_70) ;  /* 0x0000000000080947 */ /* 0x002fea0003800000 */
[----:B------:R-:W1:Y:S02]  /*3720*/  SYNCS.PHASECHK.TRANS64.TRYWAIT P0, [UR5+0x8], R4 ;  /* 0x00000804ff0075a7 */ /* 0x000e640008001105 */
[----:B-1----:R-:W-:Y:S05]  /*3730*/  @!P0 BRA `(.L_x_71) ;  /* 0x00000060001c8947 */ /* 0x002fea0003800000 */
.L_x_70:
[----:B------:R-:W2:Y:S01]  /*3740*/  LDS R6, [UR6+0x150] ;  /* 0x00015006ff067984 */ /* 0x000ea20008000800 */
[----:B-1----:R-:W-:Y:S02]  /*3750*/  HFMA2 R0, -RZ, RZ, 0, 5.9604644775390625e-08 ;  /* 0x00000001ff007431 */ /* 0x002fe400000001ff */
[----:B------:R-:W-:Y:S01]  /*3760*/  IMAD.MOV.U32 R4, RZ, RZ, 0xffff ;  /* 0x0000ffffff047424 */ /* 0x000fe200078e00ff */
[----:B------:R-:W-:Y:S01]  /*3770*/  UPRMT UR4, UR69, 0x654, UR7 ;  /* 0x0000065445047896 */ /* 0x000fe20008000007 */
[----:B--2---:R-:W-:-:S03]  /*3780*/  IMAD.SHL.U32 R5, R6, 0x20, RZ ;  /* 0x0000002006057824 */ /* 0x004fc600078e00ff */
[-C--:B------:R-:W-:Y:S02]  /*3790*/  SHF.L.U32 R4, R4, R6.reuse, RZ ;  /* 0x0000000604047219 */ /* 0x080fe400000006ff */
[----:B------:R-:W-:Y:S01]  /*37a0*/  SHF.L.U32 R6, R0, R6, RZ ;  /* 0x0000000600067219 */ /* 0x000fe200000006ff */
[----:B------:R2:W-:Y:S04]  /*37b0*/  STS [UR6+0x150], R5 ;  /* 0x00015005ff007988 */ /* 0x0005e80008000806 */
[----:B------:R2:W-:Y:S04]  /*37c0*/  ATOMS.OR RZ, [UR5+0x14], R4 ;  /* 0x00001404ffff798c */ /* 0x0005e8000b000005 */
[----:B------:R2:W-:Y:S01]  /*37d0*/  ATOMS.OR RZ, [UR5+0x18], R6 ;  /* 0x00001806ffff798c */ /* 0x0005e2000b000005 */
[----:B------:R-:W-:Y:S03]  /*37e0*/  SYNCS.ARRIVE.TRANS64.RED.A1T0 RZ, [UR4], RZ ;  /* 0x000000ffffff79a7 */ /* 0x000fe60008100404 */
[----:B------:R2:W-:Y:S01]  /*37f0*/  ATOMS.XOR RZ, [UR5+0x10], R0 ;  /* 0x00001000ffff798c */ /* 0x0005e2000b800005 */
[----:B------:R-:W-:Y:S05]  /*3800*/  BRA `(.L_x_68) ;  /* 0x0000000000107947 */ /* 0x000fea0003800000 */
.L_x_61:
[----:B------:R-:W-:Y:S02]  /*3810*/  MOV R0, 0xffffffff ;  /* 0xffffffff00007802 */ /* 0x000fe40000000f00 */
[----:B------:R-:W-:-:S03]  /*3820*/  MOV R4, 0x3850 ;  /* 0x0000385000047802 */ /* 0x000fc60000000f00 */
[----:B------:R1:W-:Y:S04]  /*3830*/  STS [UR6+0x150], R0 ;  /* 0x00015000ff007988 */ /* 0x0003e80008000806 */
[----:B-1---5:R-:W-:Y:S05]  /*3840*/  CALL.REL.NOINC `($__internal_1_$__cuda_sm10x_tcgen05_guardrail_trap_phase_invalid_during_alloc) ;  /* 0x0000006400f07944 */ /* 0x022fea0003c00000 */
.L_x_68:
[----:B------:R-:W-:Y:S05]  /*3850*/  WARPSYNC.ALL ;  /* 0x0000000000007948 */ /* 0x000fea0003800000 */
[----:B------:R-:W3:Y:S01]  /*3860*/  S2UR UR4, SR_CgaCtaId ;  /* 0x00000000000479c3 */ /* 0x000ee20000008800 */
[----:B------:R-:W-:Y:S01]  /*3870*/  UMOV UR41, 0x400 ;  /* 0x0000040000297882 */ /* 0x000fe20000000000 */
[----:B------:R-:W-:-:S06]  /*3880*/  NOP ;  /* 0x0000000000007918 */ /* 0x000fcc0000000000 */
[----:B------:R-:W-:Y:S06]  /*3890*/  BAR.ARV 0x6, 0xa0 ;  /* 0x0182800000007b1d */ /* 0x000fec0000002000 */
[----:B------:R-:W4:Y:S01]  /*38a0*/  LDCU UR6, c[0x0][0x38c] ;  /* 0x00007180ff0677ac */ /* 0x000f220008000800 */
[----:B------:R-:W-:Y:S01]  /*38b0*/  LOP3.LUT R3, R3, 0xffff, RZ, 0xc0, !PT ;  /* 0x0000ffff03037812 */ /* 0x000fe200078ec0ff */
[----:B-1----:R-:W-:Y:S01]  /*38c0*/  IMAD.MOV.U32 R9, RZ, RZ, 0x1 ;  /* 0x00000001ff097424 */ /* 0x002fe200078e00ff */
[----:B------:R-:W-:Y:S01]  /*38d0*/  LOP3.LUT R2, R2, 0xffff, RZ, 0xc0, !PT ;  /* 0x0000ffff02027812 */ /* 0x000fe200078ec0ff */
[----:B------:R-:W-:Y:S01]  /*38e0*/  IMAD.MOV.U32 R8, RZ, RZ, RZ ;  /* 0x000000ffff087224 */ /* 0x000fe200078e00ff */
[----:B------:R-:W-:Y:S01]  /*38f0*/  R2UR UR43, R3 ;  /* 0x00000000032b72ca */ /* 0x000fe200000e0000 */
[----:B------:R-:W-:Y:S01]  /*3900*/  UMOV UR47, URZ ;  /* 0x000000ff002f7c82 */ /* 0x000fe20008000000 */
[----:B------:R-:W-:-:S02]  /*3910*/  R2UR UR65, R2 ;  /* 0x00000000024172ca */ /* 0x000fc400000e0000 */
[----:B------:R-:W-:Y:S01]  /*3920*/  CS2R R2, SRZ ;  /* 0x0000000000027805 */ /* 0x000fe2000001ff00 */
[----:B------:R-:W-:Y:S01]  /*3930*/  UMOV UR38, URZ ;  /* 0x000000ff00267c82 */ /* 0x000fe20008000000 */
[----:B---3--:R-:W-:Y:S01]  /*3940*/  ULEA UR41, UR4, UR41, 0x18 ;  /* 0x0000002904297291 */ /* 0x008fe2000f8ec0ff */
[----:B------:R-:W-:Y:S01]  /*3950*/  UMOV UR37, URZ ;  /* 0x000000ff00257c82 */ /* 0x000fe20008000000 */
[----:B------:R-:W-:Y:S02]  /*3960*/  UISETP.NE.AND UP3, UPT, UR68, URZ, UPT ;  /* 0x000000ff4400728c */ /* 0x000fe4000bf65270 */
[----:B------:R-:W-:Y:S02]  /*3970*/  UIADD3 UR5, UPT, UPT, UR41, 0x4300, URZ ;  /* 0x0000430029057890 */ /* 0x000fe4000fffe0ff */
[----:B------:R-:W-:-:S03]  /*3980*/  UIADD3 UR4, UPT, UPT, UR41, 0x18300, URZ ;  /* 0x0001830029047890 */ /* 0x000fc6000fffe0ff */
[----:B--2---:R-:W1:Y:S01]  /*3990*/  LDS R0, [UR41+0x150] ;  /* 0x00015029ff007984 */ /* 0x004e620008000800 */
[----:B----4-:R-:W-:Y:S02]  /*39a0*/  UIADD3 UR6, UPT, UPT, UR6, 0x7f, URZ ;  /* 0x0000007f06067890 */ /* 0x010fe4000fffe0ff */
[----:B------:R-:W-:Y:S02]  /*39b0*/  USHF.R.U32.HI UR5, URZ, 0x4, UR5 ;  /* 0x00000004ff057899 */ /* 0x000fe40008011605 */
[----:B------:R-:W-:Y:S02]  /*39c0*/  USHF.R.S32.HI UR64, URZ, 0x1f, UR6 ;  /* 0x0000001fff407899 */ /* 0x000fe40008011406 */
[----:B------:R-:W-:Y:S02]  /*39d0*/  USHF.R.U32.HI UR4, URZ, 0x4, UR4 ;  /* 0x00000004ff047899 */ /* 0x000fe40008011604 */
[----:B------:R-:W-:Y:S02]  /*39e0*/  ULEA.HI UR64, UR64, UR6, URZ, 0x7 ;  /* 0x0000000640407291 */ /* 0x000fe4000f8f38ff */
[----:B------:R-:W-:-:S02]  /*39f0*/  ULOP3.LUT UR5, UR5, 0x3fff, URZ, 0xc0, !UPT ;  /* 0x00003fff05057892 */ /* 0x000fc4000f8ec0ff */
[----:B------:R-:W-:Y:S02]  /*3a00*/  USHF.R.S32.HI UR64, URZ, 0x7, UR64 ;  /* 0x00000007ff407899 */ /* 0x000fe40008011440 */
[----:B------:R-:W-:Y:S02]  /*3a10*/  ULOP3.LUT UR45, UR4, 0x3fff, URZ, 0xc0, !UPT ;  /* 0x00003fff042d7892 */ /* 0x000fe4000f8ec0ff */
[----:B------:R-:W-:Y:S01]  /*3a20*/  UISETP.LT.AND UP0, UPT, UR64, 0x1, UPT ;  /* 0x000000014000788c */ /* 0x000fe2000bf01270 */
[----:B------:R-:W-:Y:S01]  /*3a30*/  UMOV UR62, 0x0 ;  /* 0x00000000003e7882 */ /* 0x000fe20000000000 */
        /* <DEDUP_REMOVED lines=9> */
[----:B------:R-:W-:-:S02]  /*3ad0*/  ULOP3.LUT UR44, UR5, 0x10000, URZ, 0xfc, !UPT ;  /* 0x00010000052c7892 */ /* 0x000fc4000f8efcff */
[----:B------:R-:W-:Y:S02]  /*3ae0*/  ULOP3.LUT UR45, UR45, 0x10000, URZ, 0xfc, !UPT ;  /* 0x000100002d2d7892 */ /* 0x000fe4000f8efcff */
[----:B------:R-:W-:Y:S01]  /*3af0*/  USEL UR66, UR64, 0x1, !UP0 ;  /* 0x0000000140427887 */ /* 0x000fe2000c000000 */
[----:B------:R-:W-:Y:S01]  /*3b00*/  UMOV UR52, 0x0 ;  /* 0x0000000000347882 */ /* 0x000fe20000000000 */
[----:B------:R-:W-:Y:S01]  /*3b10*/  UMOV UR53, 0x8200010 ;  /* 0x0820001000357882 */ /* 0x000fe20000000000 */
[----:B------:R-:W-:Y:S01]  /*3b20*/  UMOV UR50, 0x0 ;  /* 0x0000000000327882 */ /* 0x000fe20000000000 */
[----:B------:R-:W-:Y:S01]  /*3b30*/  UMOV UR51, 0x8200010 ;  /* 0x0820001000337882 */ /* 0x000fe20000000000 */
[----:B------:R-:W-:Y:S01]  /*3b40*/  UMOV UR48, 0x0 ;  /* 0x0000000000307882 */ /* 0x000fe20000000000 */
[----:B-1----:R-:W-:Y:S01]  /*3b50*/  R2UR UR67, R0 ;  /* 0x00000000004372ca */ /* 0x002fe200000e0000 */
[----:B------:R-:W-:-:S14]  /*3b60*/  UMOV UR49, 0x8200010 ;  /* 0x0820001000317882 */ /* 0x000fdc0000000000 */
.L_x_79:
[C---:B------:R-:W-:Y:S02]  /*3b70*/  LEA R0, R8.reuse, UR41, 0x3 ;  /* 0x0000002908007c11 */ /* 0x040fe4000f8e18ff */
[----:B------:R-:W-:Y:S02]  /*3b80*/  SHF.L.U32 R4, R3, 0x1f, RZ ;  /* 0x0000001f03047819 */ /* 0x000fe400000006ff */
[----:B------:R-:W-:Y:S02]  /*3b90*/  LEA R5, R8, UR41, 0x4 ;  /* 0x0000002908057c11 */ /* 0x000fe4000f8e20ff */
[----:B------:R-:W1:Y:S02]  /*3ba0*/  SYNCS.PHASECHK.TRANS64.TRYWAIT P0, [R0+URZ+0xa0], R4 ;  /* 0x0000a004000075a7 */ /* 0x000e6400080011ff */
[----:B-1-3--:R-:W-:Y:S05]  /*3bb0*/  @!P0 BRA `(.L_x_72) ;  /* 0x0000005c00148947 */ /* 0x00afea0003800000 */
.L_x_174:
[----:B-1----:R-:W1:Y:S01]  /*3bc0*/  LDS.128 R4, [R5+0x130] ;  /* 0x0001300005047984 */ /* 0x002e620000000c00 */
[----:B------:R-:W-:Y:S02]  /*3bd0*/  VIADD R0, R0, 0xb0 ;  /* 0x000000b000007836 */ /* 0x000fe40000000000 */
[----:B------:R-:W-:Y:S01]  /*3be0*/  VIADD R8, R8, 0x1 ;  /* 0x0000000108087836 */ /* 0x000fe20000000000 */
[----:B------:R-:W-:Y:S01]  /*3bf0*/  @!PT LDS RZ, [RZ] ;  /* 0x00000000fffff984 */ /* 0x000fe20000000800 */
[----:B------:R-:W-:Y:S01]  /*3c00*/  @!PT LDS RZ, [RZ] ;  /* 0x00000000fffff984 */ /* 0x000fe20000000800 */
[----:B------:R-:W-:Y:S01]  /*3c10*/  @!PT LDS RZ, [RZ] ;  /* 0x00000000fffff984 */ /* 0x000fe20000000800 */
[----:B------:R-:W-:Y:S01]  /*3c20*/  @!PT LDS RZ, [RZ] ;  /* 0x00000000fffff984 */ /* 0x000fe20000000800 */
[----:B------:R2:W-:Y:S06]  /*3c30*/  MEMBAR.ALL.CTA ;  /* 0x0000000000007992 */ /* 0x0005ec0000008000 */
[----:B--2---:R-:W2:Y:S01]  /*3c40*/  FENCE.VIEW.ASYNC.S ;  /* 0x00000000000073c6 */ /* 0x004ea20000000000 */
[----:B------:R-:W-:-:S04]  /*3c50*/  PRMT R0, RZ, 0x654, R0 ;  /* 0x00000654ff007816 */ /* 0x000fc80000000000 */
[----:B--2---:R2:W-:Y:S01]  /*3c60*/  SYNCS.ARRIVE.TRANS64.RED.A1T0 RZ, [R0+URZ], RZ ;  /* 0x000000ff00ff79a7 */ /* 0x0045e200081004ff */
[----:B-1----:R-:W-:Y:S01]  /*3c70*/  LOP3.LUT P1, RZ, R6, 0x1, RZ, 0xc0, !PT ;  /* 0x0000000106ff7812 */ /* 0x002fe2000782c0ff */
[----:B--2---:R-:W-:-:S12]  /*3c80*/  BRA.U UP3, `(.L_x_73) ;  /* 0x0000000503587547 */ /* 0x004fd8000b800000 */
[----:B------:R-:W1:Y:S01]  /*3c90*/  LDCU UR4, c[0x0][0x38c] ;  /* 0x00007180ff0477ac */ /* 0x000e620008000800 */
[----:B------:R-:W-:Y:S02]  /*3ca0*/  PLOP3.LUT P2, PT, PT, PT, PT, 0x80, 0x8 ;  /* 0x000000000008781c */ /* 0x000fe40003f4f070 */
[----:B------:R-:W-:Y:S01]  /*3cb0*/  SHF.L.U32 R4, R9, 0x1f, RZ ;  /* 0x0000001f09047819 */ /* 0x000fe200000006ff */
[----:B------:R-:W-:Y:S02]  /*3cc0*/  ULEA UR46, UR47, UR41, 0x3 ;  /* 0x000000292f2e7291 */ /* 0x000fe4000f8e18ff */
[----:B------:R-:W-:Y:S02]  /*3cd0*/  ULEA UR36, UR47, UR67, 0x6 ;  /* 0x000000432f247291 */ /* 0x000fe4000f8e30ff */
[----:B-1----:R-:W-:-:S06]  /*3ce0*/  UISETP.GE.AND UP0, UPT, UR4, 0x1, UPT ;  /* 0x000000010400788c */ /* 0x002fcc000bf06270 */
[----:B------:R-:W-:-:S05]  /*3cf0*/  PLOP3.LUT P0, PT, PT, PT, UP0, 0x80, 0x8 ;  /* 0x000000000008781c */ /* 0x000fca0003f0f008 */
[----:B------:R-:W-:-:S08]  /*3d00*/  @UP0 ULEA UR4, UR38, UR41, 0x3 ;  /* 0x0000002926040291 */ /* 0x000fd0000f8e18ff */
[----:B------:R-:W-:-:S04]  /*3d10*/  @P0 SHF.L.U32 R0, R2, 0x1f, RZ ;  /* 0x0000001f02000819 */ /* 0x000fc800000006ff */
[----:B------:R1:W2:Y:S01]  /*3d20*/  @P0 SYNCS.PHASECHK.TRANS64.TRYWAIT P2, [UR4], R0 ;  /* 0x00000000ff0005a7 */ /* 0x0002a20008041104 */
[----:B------:R-:W3:Y:S02]  /*3d30*/  SYNCS.PHASECHK.TRANS64.TRYWAIT P0, [UR46+0xe0], R4 ;  /* 0x0000e004ff0075a7 */ /* 0x000ee4000800112e */
[----:B-123--:R-:W-:Y:S05]  /*3d40*/  @!P0 BRA `(.L_x_74) ;  /* 0x0000005800c48947 */ /* 0x00efea0003800000 */
.L_x_176:
[----:B------:R-:W-:Y:S01]  /*3d50*/  UMOV UR42, UR37 ;  /* 0x00000025002a7c82 */ /* 0x000fe20008000000 */
[----:B------:R-:W-:Y:S05]  /*3d60*/  BRA.U !UP0, `(.L_x_75) ;  /* 0x0000000508107547 */ /* 0x000fea000b800000 */
[----:B------:R-:W-:Y:S02]  /*3d70*/  UIADD3 UR42, UPT, UPT, UR66, UR37, URZ ;  /* 0x00000025422a7290 */ /* 0x000fe4000fffe0ff */
[----:B------:R-:W-:Y:S01]  /*3d80*/  UPLOP3.LUT UP2, UPT, UPT, UPT, UPT, 0x40, 0x4 ;  /* 0x000000000004789c */ /* 0x000fe20003f4e870 */
[----:B------:R-:W-:Y:S01]  /*3d90*/  UMOV UR39, UR64 ;  /* 0x0000004000277c82 */ /* 0x000fe20008000000 */
[----:B------:R-:W-:-:S09]  /*3da0*/  UMOV UR5, UR38 ;  /* 0x0000002600057c82 */ /* 0x000fd20008000000 */
.L_x_78:
[----:B------:R-:W-:Y:S01]  /*3db0*/  ULEA UR7, UR5, UR41, 0x3 ;  /* 0x0000002905077291 */ /* 0x000fe2000f8e18ff */
[----:B--23--:R-:W-:Y:S11]  /*3dc0*/  @P2 BRA `(.L_x_76) ;  /* 0x00000000000c2947 */ /* 0x00cff60003800000 */
[----:B-1----:R-:W-:Y:S04]  /*3dd0*/  SHF.L.U32 R4, R2, 0x1f, RZ ;  /* 0x0000001f02047819 */ /* 0x002fe800000006ff */
[----:B------:R-:W1:Y:S02]  /*3de0*/  SYNCS.PHASECHK.TRANS64.TRYWAIT P0, [UR7], R4 ;  /* 0x00000004ff0075a7 */ /* 0x000e640008001107 */
[----:B-1----:R-:W-:Y:S05]  /*3df0*/  @!P0 BRA `(.L_x_77) ;  /* 0x0000005800b08947 */ /* 0x002fea0003800000 */
.L_x_76:
[----:B------:R-:W-:Y:S01]  /*3e00*/  UISETP.NE.AND UP0, UPT, UR39, 0x1, UPT ;  /* 0x000000012700788c */ /* 0x000fe2000bf05270 */
[----:B------:R-:W-:Y:S01]  /*3e10*/  PLOP3.LUT P2, PT, PT, PT, PT, 0x80, 0x8 ;  /* 0x000000000008781c */ /* 0x000fe20003f4f070 */
[----:B------:R-:W-:Y:S02]  /*3e20*/  UIADD3 UR4, UPT, UPT, UR5, 0x1, URZ ;  /* 0x0000000105047890 */ /* 0x000fe4000fffe0ff */
[----:B------:R-:W-:Y:S02]  /*3e30*/  UIADD3 UR40, UPT, UPT, UR7, 0x28, URZ ;  /* 0x0000002807287890 */ /* 0x000fe4000fffe0ff */
[----:B------:R-:W-:Y:S01]  /*3e40*/  UISETP.NE.AND UP1, UPT, UR4, 0x5, UPT ;  /* 0x000000050400788c */ /* 0x000fe2000bf25270 */
[----:B------:R-:W-:Y:S01]  /*3e50*/  PLOP3.LUT P0, PT, PT, PT, UP0, 0x80, 0x8 ;  /* 0x000000000008781c */ /* 0x000fe20003f0f008 */
[----:B------:R-:W-:Y:S02]  /*3e60*/  UIADD3 UR37, UPT, UPT, UR37, 0x1, URZ ;  /* 0x0000000125257890 */ /* 0x000fe4000fffe0ff */
[----:B------:R-:W-:Y:S02]  /*3e70*/  USEL UR6, URZ, 0x1, UP1 ;  /* 0x00000001ff067887 */ /* 0x000fe40008800000 */
[----:B------:R-:W-:Y:S02]  /*3e80*/  USEL UR38, UR4, URZ, UP1 ;  /* 0x000000ff04267287 */ /* 0x000fe40008800000 */
[----:B------:R-:W-:Y:S02]  /*3e90*/  UIADD3 UR39, UPT, UPT, UR39, -0x1, URZ ;  /* 0xffffffff27277890 */ /* 0x000fe4000fffe0ff */
[----:B------:R-:W-:Y:S01]  /*3ea0*/  @UP0 ULEA UR4, UR38, UR41, 0x3 ;  /* 0x0000002926040291 */ /* 0x000fe2000f8e18ff */
[----:B------:R-:W-:Y:S01]  /*3eb0*/  LOP3.LUT R2, R2, UR6, RZ, 0x3c, !PT ;  /* 0x0000000602027c12 */ /* 0x000fe2000f8e3cff */
[----:B------:R-:W-:Y:S02]  /*3ec0*/  ULEA UR6, UR5, UR45, 0xa ;  /* 0x0000002d05067291 */ /* 0x000fe4000f8e50ff */
[----:B------:R-:W-:Y:S01]  /*3ed0*/  UISETP.NE.AND UP0, UPT, UR37, UR42, UPT ;  /* 0x0000002a2500728c */ /* 0x000fe2000bf05270 */
[----:B-1----:R-:W-:Y:S01]  /*3ee0*/  @P0 SHF.L.U32 R0, R2, 0x1f, RZ ;  /* 0x0000001f02000819 */ /* 0x002fe200000006ff */
[----:B------:R-:W-:Y:S02]  /*3ef0*/  UIADD3 UR34, UPT, UPT, UR6, 0x2, URZ ;  /* 0x0000000206227890 */ /* 0x000fe4000fffe0ff */
[----:B------:R-:W-:Y:S01]  /*3f00*/  UIADD3 UR30, UPT, UPT, UR6, 0x4, URZ ;  /* 0x00000004061e7890 */ /* 0x000fe2000fffe0ff */
[----:B------:R2:W3:Y:S01]  /*3f10*/  @P0 SYNCS.PHASECHK.TRANS64.TRYWAIT P2, [UR4], R0 ;  /* 0x00000000ff0005a7 */ /* 0x0004e20008041104 */
[----:B------:R-:W-:Y:S02]  /*3f20*/  ULEA UR4, UR5, UR44, 0xa ;  /* 0x0000002c05047291 */ /* 0x000fe4000f8e50ff */
[----:B------:R-:W-:Y:S02]  /*3f30*/  UIADD3 UR26, UPT, UPT, UR6, 0x6, URZ ;  /* 0x00000006061a7890 */ /* 0x000fe4000fffe0ff */
        /* <DEDUP_REMOVED lines=10> */
[----:B------:R-:W-:Y:S01]  /*3fe0*/  UIADD3 UR8, UPT, UPT, UR4, 0x206, URZ ;  /* 0x0000020604087890 */ /* 0x000fe2000fffe0ff */
[----:B------:R-:W-:Y:S01]  /*3ff0*/  UMOV UR7, 0x40004040 ;  /* 0x4000404000077882 */ /* 0x000fe20000000000 */
[----:B------:R-:W-:Y:S01]  /*4000*/  UMOV UR5, 0x40004040 ;  /* 0x4000404000057882 */ /* 0x000fe20000000000 */
[----:B------:R-:W-:Y:S01]  /*4010*/  UMOV UR35, 0x40004040 ;  /* 0x4000404000237882 */ /* 0x000fe20000000000 */
[----:B------:R1:W-:Y:S01]  /*4020*/  UTCHMMA.2CTA gdesc[UR4], gdesc[UR6], tmem[UR36], tmem[UR62], idesc[UR63], UP2 ;  /* 0x00ff3e06040075ea */ /* 0x0003e20009200024 */
[----:B------:R-:W-:Y:S01]  /*4030*/  UPLOP3.LUT UP2, UPT, UPT, UPT, UPT, 0x80, 0x8 ;  /* 0x000000000008789c */ /* 0x000fe20003f4f070 */
[----:B------:R-:W-:Y:S01]  /*4040*/  UMOV UR33, 0x40004040 ;  /* 0x4000404000217882 */ /* 0x000fe20000000000 */
[----:B------:R-:W-:Y:S01]  /*4050*/  UMOV UR31, 0x40004040 ;  /* 0x40004040001f7882 */ /* 0x000fe20000000000 */
[----:B------:R2:W-:Y:S01]  /*4060*/  UTCHMMA.2CTA gdesc[UR32], gdesc[UR34], tmem[UR36], tmem[UR60], idesc[UR61], UPT ;  /* 0x00ff3c22200075ea */ /* 0x0005e2000ba00024 */
        /* <DEDUP_REMOVED lines=14> */
[----:B------:R-:W-:Y:S01]  /*4150*/  UMOV UR9, 0x40004040 ;  /* 0x4000404000097882 */ /* 0x000fe20000000000 */
[----:B------:R2:W-:Y:S01]  /*4160*/  UTCHMMA.2CTA gdesc[UR12], gdesc[UR14], tmem[UR36], tmem[UR50], idesc[UR51], UPT ;  /* 0x00ff320e0c0075ea */ /* 0x0005e2000ba00024 */
[----:B------:R2:W-:Y:S01]  /*4170*/  UTCHMMA.2CTA gdesc[UR8], gdesc[UR10], tmem[UR36], tmem[UR48], idesc[UR49], UPT ;  /* 0x00ff300a080075ea */ /* 0x0005e2000ba00024 */
[----:B------:R2:W-:Y:S01]  /*4180*/  UTCBAR.2CTA.MULTICAST [UR40], URZ, UR43 ;  /* 0x000000ff280073e9 */ /* 0x0005e2000820082b */
[----:B-1----:R-:W-:Y:S01]  /*4190*/  UMOV UR5, UR38 ;  /* 0x0000002600057c82 */ /* 0x002fe20008000000 */
[----:B------:R-:W-:Y:S05]  /*41a0*/  BRA.U UP0, `(.L_x_78) ;  /* 0xfffffffd00007547 */ /* 0x000fea000b83ffff */
.L_x_75:
[----:B------:R-:W-:Y:S01]  /*41b0*/  UIADD3 UR4, UPT, UPT, UR46, 0xc0, URZ ;  /* 0x000000c02e047890 */ /* 0x000fe2000fffe0ff */
[----:B------:R-:W-:-:S08]  /*41c0*/  UMOV UR37, UR42 ;  /* 0x0000002a00257c82 */ /* 0x000fd00008000000 */
[----:B------:R4:W-:Y:S01]  /*41d0*/  UTCBAR.2CTA.MULTICAST [UR4], URZ, UR65 ;  /* 0x000000ff040073e9 */ /* 0x0009e20008200841 */
[----:B------:R-:W-:Y:S02]  /*41e0*/  NOP ;  /* 0x0000000000007918 */ /* 0x000fe40000000000 */
.L_x_73:
[----:B----4-:R-:W-:Y:S01]  /*41f0*/  UIADD3 UR4, UPT, UPT, UR47, 0x1, URZ ;  /* 0x000000012f047890 */ /* 0x010fe2000fffe0ff */
[----:B------:R-:W-:-:S03]  /*4200*/  ISETP.NE.AND P0, PT, R8, 0x2, PT ;  /* 0x000000020800780c */ /* 0x000fc60003f05270 */
[----:B------:R-:W-:Y:S01]  /*4210*/  UISETP.NE.AND UP0, UPT, UR4, 0x4, UPT ;  /* 0x000000040400788c */ /* 0x000fe2000bf05270 */
[----:B-12---:R-:W-:Y:S02]  /*4220*/  SEL R0, RZ, 0x1, P0 ;  /* 0x00000001ff007807 */ /* 0x006fe40000000000 */
[----:B------:R-:W-:Y:S01]  /*4230*/  SEL R8, R8, RZ, P0 ;  /* 0x000000ff08087207 */ /* 0x000fe20000000000 */
[----:B------:R-:W-:Y:S01]  /*4240*/  USEL UR5, URZ, 0x1, UP0 ;  /* 0x00000001ff057887 */ /* 0x000fe20008000000 */
[----:B------:R-:W-:Y:S01]  /*4250*/  LOP3.LUT R3, R3, R0, RZ, 0x3c, !PT ;  /* 0x0000000003037212 */ /* 0x000fe200078e3cff */
[----:B------:R-:W-:-:S04]  /*4260*/  USEL UR47, UR4, URZ, UP0 ;  /* 0x000000ff042f7287 */ /* 0x000fc80008000000 */
[----:B------:R-:W-:Y:S01]  /*4270*/  LOP3.LUT R9, R9, UR5, RZ, 0x3c, !PT ;  /* 0x0000000509097c12 */ /* 0x000fe2000f8e3cff */
[----:B------:R-:W-:Y:S07]  /*4280*/  @P1 BRA `(.L_x_79) ;  /* 0xfffffff800381947 */ /* 0x000fee000383ffff */
[----:B------:R-:W1:Y:S01]  /*4290*/  S2UR UR8, SR_CgaCtaId ;  /* 0x00000000000879c3 */ /* 0x000e620000008800 */
[----:B------:R-:W-:Y:S01]  /*42a0*/  ELECT P0, URZ, PT ;  /* 0x0000000000ff782f */ /* 0x000fe20003800000 */
[----:B------:R-:W-:Y:S01]  /*42b0*/  HFMA2 R0, -RZ, RZ, 0, 5.9604644775390625e-08 ;  /* 0x00000001ff007431 */ /* 0x000fe200000001ff */
[----:B------:R-:W-:-:S05]  /*42c0*/  UMOV UR4, 0x40 ;  /* 0x0000004000047882 */ /* 0x000fca0000000000 */
[----:B------:R-:W-:Y:S01]  /*42d0*/  UVIRTCOUNT.DEALLOC.SMPOOL 0x80 ;  /* 0x000000800000784c */ /* 0x000fe20000000000 */
[----:B------:R-:W-:Y:S02]  /*42e0*/  UISETP.NE.AND UP1, UPT, UR68, URZ, UPT ;  /* 0x000000ff4400728c */ /* 0x000fe4000bf25270 */
[----:B-1----:R-:W-:-:S09]  /*42f0*/  ULEA UR8, UR8, UR4, 0x18 ;  /* 0x0000000408087291 */ /* 0x002fd2000f8ec0ff */
[----:B------:R1:W-:Y:S01]  /*4300*/  @P0 STS.U8 [UR8+0x1c], R0 ;  /* 0x00001c00ff000988 */ /* 0x0003e20008000008 */
[----:B------:R-:W-:Y:S05]  /*4310*/  BRA.U UP1, `(.L_x_80) ;  /* 0x0000000101a07547 */ /* 0x000fea000b800000 */
[----:B------:R-:W-:Y:S01]  /*4320*/  UIADD3 UR7, UPT, UPT, UR41, 0xe0, URZ ;  /* 0x000000e029077890 */ /* 0x000fe2000fffe0ff */
[----:B------:R-:W-:-:S03]  /*4330*/  SHF.L.U32 R2, R9, 0x1f, RZ ;  /* 0x0000001f09027819 */ /* 0x000fc600000006ff */
[----:B------:R-:W-:-:S09]  /*4340*/  ULEA UR4, UR47, UR7, 0x3 ;  /* 0x000000072f047291 */ /* 0x000fd2000f8e18ff */
[----:B------:R-:W2:Y:S02]  /*4350*/  SYNCS.PHASECHK.TRANS64.TRYWAIT P0, [UR4], R2 ;  /* 0x00000002ff0075a7 */ /* 0x000ea40008001104 */
[----:B--2---:R-:W-:Y:S05]  /*4360*/  @!P0 BRA `(.L_x_81) ;  /* 0x00000054006c8947 */ /* 0x004fea0003800000 */
.L_x_179:
        /* <DEDUP_REMOVED lines=9> */
.L_x_181:
        /* <DEDUP_REMOVED lines=9> */
.L_x_183:
[----:B------:R-:W-:-:S04]  /*4490*/  UIADD3 UR4, UPT, UPT, UR4, 0x1, URZ ;  /* 0x0000000104047890 */ /* 0x000fc8000fffe0ff */
[----:B------:R-:W-:-:S04]  /*44a0*/  UISETP.NE.AND UP0, UPT, UR4, 0x4, UPT ;  /* 0x000000040400788c */ /* 0x000fc8000bf05270 */
[----:B------:R-:W-:Y:S02]  /*44b0*/  USEL UR5, URZ, 0x1, UP0 ;  /* 0x00000001ff057887 */ /* 0x000fe40008000000 */
[----:B------:R-:W-:-:S04]  /*44c0*/  USEL UR4, UR4, URZ, UP0 ;  /* 0x000000ff04047287 */ /* 0x000fc80008000000 */
[----:B------:R-:W-:Y:S01]  /*44d0*/  ULEA UR4, UR4, UR7, 0x3 ;  /* 0x0000000704047291 */ /* 0x000fe2000f8e18ff */
[----:B------:R-:W-:-:S04]  /*44e0*/  LOP3.LUT R2, R2, UR5, RZ, 0x3c, !PT ;  /* 0x0000000502027c12 */ /* 0x000fc8000f8e3cff */
[----:B------:R-:W-:Y:S01]  /*44f0*/  SHF.L.U32 R2, R2, 0x1f, RZ ;  /* 0x0000001f02027819 */ /* 0x000fe200000006ff */
[----:B-1----:R-:W-:-:S04]  /*4500*/  IMAD.U32 R0, RZ, RZ, UR4 ;  /* 0x00000004ff007e24 */ /* 0x002fc8000f8e00ff */
[----:B------:R1:W2:Y:S03]  /*4510*/  SYNCS.PHASECHK.TRANS64.TRYWAIT P0, [R0+URZ], R2 ;  /* 0x00000002000075a7 */ /* 0x0002a600080011ff */
[----:B--2---:R-:W-:Y:S05]  /*4520*/  @!P0 NANOSLEEP.SYNCS 0x989680 ;  /* 0x009896800000895d */ /* 0x004fea0003900000 */
[----:B------:R-:W2:Y:S02]  /*4530*/  @!P0 SYNCS.PHASECHK.TRANS64 P0, [R0+URZ], R2 ;  /* 0x00000002000085a7 */ /* 0x000ea400080010ff */
[----:B--2---:R-:W-:Y:S05]  /*4540*/  @P0 BRA `(.L_x_84) ;  /* 0x0000000000200947 */ /* 0x004fea0003800000 */
.L_x_85:
[----:B--2---:R2:W4:Y:S02]  /*4550*/  SYNCS.PHASECHK.TRANS64.TRYWAIT P0, [R0+URZ], R2 ;  /* 0x00000002000075a7 */ /* 0x00452400080011ff */
[----:B----4-:R-:W-:Y:S05]  /*4560*/  @!P0 NANOSLEEP.SYNCS 0x989680 ;  /* 0x009896800000895d */ /* 0x010fea0003900000 */
[----:B------:R-:W4:Y:S02]  /*4570*/  @!P0 SYNCS.PHASECHK.TRANS64 P0, [R0+URZ], R2 ;  /* 0x00000002000085a7 */ /* 0x000f2400080010ff */
[----:B----4-:R-:W-:Y:S05]  /*4580*/  @!P0 BRA `(.L_x_85) ;  /* 0xfffffffc00f08947 */ /* 0x010fea000383ffff */
[----:B------:R-:W-:Y:S05]  /*4590*/  BRA `(.L_x_84) ;  /* 0x00000000000c7947 */ /* 0x000fea0003800000 */
.L_x_80:
[----:B------:R-:W-:-:S04]  /*45a0*/  UIADD3 UR4, UPT, UPT, UR41, 0x120, URZ ;  /* 0x0000012029047890 */ /* 0x000fc8000fffe0ff */
[----:B------:R-:W-:-:S09]  /*45b0*/  UPRMT UR4, UR69, 0x654, UR4 ;  /* 0x0000065445047896 */ /* 0x000fd20008000004 */
[----:B------:R-:W-:Y:S03]  /*45c0*/  SYNCS.ARRIVE.TRANS64.RED.A1T0 RZ, [UR4], RZ ;  /* 0x000000ffffff79a7 */ /* 0x000fe60008100404 */
.L_x_84:
[----:B-12---:R-:W-:Y:S01]  /*45d0*/  SHF.L.U32 R2, RZ, 0x1f, RZ ;  /* 0x0000001fff027819 */ /* 0x006fe200000006ff */
[----:B------:R-:W-:Y:S01]  /*45e0*/  UIADD3 UR4, UPT, UPT, UR41, 0x120, URZ ;  /* 0x0000012029047890 */ /* 0x000fe2000fffe0ff */
[----:B------:R-:W-:Y:S02]  /*45f0*/  PLOP3.LUT P0, PT, PT, PT, UP1, 0x80, 0x8 ;  /* 0x000000000008781c */ /* 0x000fe40003f0f018 */
[----:B------:R-:W1:Y:S02]  /*4600*/  SYNCS.PHASECHK.TRANS64.TRYWAIT P1, [UR41+0x120], R2 ;  /* 0x00012002ff0075a7 */ /* 0x000e640008021129 */
[----:B-1----:R-:W-:Y:S09]  /*4610*/  @!P1 BRA `(.L_x_86) ;  /* 0x0000005400089947 */ /* 0x002ff20003800000 */
.L_x_185:
[----:B------:R-:W-:Y:S01]  /*4620*/  @!UP1 UPRMT UR4, UR69, 0x654, UR4 ;  /* 0x0000065445049896 */ /* 0x000fe20008000004 */
[----:B------:R-:W-:Y:S01]  /*4630*/  UMOV UR5, 0xffff ;  /* 0x0000ffff00057882 */ /* 0x000fe20000000000 */
[----:B------:R-:W-:-:S07]  /*4640*/  UMOV UR6, 0x1 ;  /* 0x0000000100067882 */ /* 0x000fce0000000000 */
[----:B------:R-:W-:Y:S01]  /*4650*/  @!P0 SYNCS.ARRIVE.TRANS64.RED.A1T0 RZ, [UR4], RZ ;  /* 0x000000ffffff89a7 */ /* 0x000fe20008100404 */
[----:B------:R-:W-:Y:S01]  /*4660*/  NOP ;  /* 0x0000000000007918 */ /* 0x000fe20000000000 */
[----:B-1----:R-:W1:Y:S01]  /*4670*/  LDS R0, [UR8+0x14] ;  /* 0x00001408ff007984 */ /* 0x002e620008000800 */
[----:B------:R-:W-:-:S04]  /*4680*/  ULOP3.LUT UR4, UR67, 0xffff, URZ, 0xc0, !UPT ;  /* 0x0000ffff43047892 */ /* 0x000fc8000f8ec0ff */
[----:B------:R-:W-:-:S04]  /*4690*/  USHF.R.U32.HI UR4, URZ, 0x5, UR4 ;  /* 0x00000005ff047899 */ /* 0x000fc80008011604 */
[----:B------:R-:W-:Y:S02]  /*46a0*/  USHF.L.U32 UR5, UR5, UR4, URZ ;  /* 0x0000000405057299 */ /* 0x000fe400080006ff */
[----:B------:R-:W-:-:S04]  /*46b0*/  USHF.L.U32 UR4, UR6, UR4, URZ ;  /* 0x0000000406047299 */ /* 0x000fc800080006ff */
[----:B-1----:R-:W-:-:S04]  /*46c0*/  LOP3.LUT R0, R0, UR5, RZ, 0xc0, !PT ;  /* 0x0000000500007c12 */ /* 0x002fc8000f8ec0ff */
[----:B------:R-:W-:-:S13]  /*46d0*/  ISETP.NE.AND P0, PT, R0, UR5, PT ;  /* 0x0000000500007c0c */ /* 0x000fda000bf05270 */
[----:B------:R-:W-:Y:S05]  /*46e0*/  @P0 BRA `(.L_x_87) ;  /* 0x0000000000580947 */ /* 0x000fea0003800000 */
[----:B------:R-:W1:Y:S02]  /*46f0*/  LDS R0, [UR8+0x18] ;  /* 0x00001808ff007984 */ /* 0x000e640008000800 */
[----:B-1----:R-:W-:-:S04]  /*4700*/  LOP3.LUT R0, R0, UR4, RZ, 0xc0, !PT ;  /* 0x0000000400007c12 */ /* 0x002fc8000f8ec0ff */
[----:B------:R-:W-:-:S13]  /*4710*/  ISETP.NE.AND P0, PT, R0, UR4, PT ;  /* 0x0000000400007c0c */ /* 0x000fda000bf05270 */
[----:B------:R-:W-:Y:S05]  /*4720*/  @P0 BRA `(.L_x_88) ;  /* 0x00000000003c0947 */ /* 0x000fea0003800000 */
[----:B------:R-:W1:Y:S01]  /*4730*/  S2R R2, SR_LANEID ;  /* 0x0000000000027919 */ /* 0x000e620000000000 */
[----:B------:R-:W-:-:S06]  /*4740*/  ULOP3.LUT UR5, URZ, UR5, URZ, 0x33, !UPT ;  /* 0x00000005ff057292 */ /* 0x000fcc000f8e33ff */
[----:B------:R-:W-:-:S04]  /*4750*/  IMAD.U32 R0, RZ, RZ, UR5 ;  /* 0x00000005ff007e24 */ /* 0x000fc8000f8e00ff */
[----:B------:R2:W4:Y:S02]  /*4760*/  REDUX UR7, R0 ;  /* 0x00000000000773c4 */ /* 0x0005240000000000 */
[----:B------:R1:W-:Y:S01]  /*4770*/  UTCATOMSWS.AND URZ, UR5 ;  /* 0x0000000500ff79e3 */ /* 0x0003e20008000000 */
[----:B--2---:R-:W-:Y:S01]  /*4780*/  LOP3.LUT R0, RZ, UR4, RZ, 0x33, !PT ;  /* 0x00000004ff007c12 */ /* 0x004fe2000f8e33ff */
[----:B------:R-:W-:Y:S02]  /*4790*/  VOTEU.ANY UR4, UPT, PT ;  /* 0x0000000000047886 */ /* 0x000fe400038e0100 */
[----:B------:R-:W-:Y:S02]  /*47a0*/  UFLO.U32 UR4, UR4 ;  /* 0x00000004000472bd */ /* 0x000fe400080e0000 */
[----:B------:R-:W2:Y:S04]  /*47b0*/  REDUX UR6, R0 ;  /* 0x00000000000673c4 */ /* 0x000ea80000000000 */
[----:B-1----:R-:W-:-:S02]  /*47c0*/  ISETP.EQ.U32.AND P0, PT, R2, UR4, PT ;  /* 0x0000000402007c0c */ /* 0x002fc4000bf02070 */
[----:B----4-:R-:W-:-:S11]  /*47d0*/  MOV R2, UR7 ;  /* 0x0000000700027c02 */ /* 0x010fd60008000f00 */
[----:B------:R1:W-:Y:S01]  /*47e0*/  @P0 ATOMS.AND RZ, [UR8+0x14], R2 ;  /* 0x00001402ffff098c */ /* 0x0003e2000a800008 */
[----:B--2---:R-:W-:-:S05]  /*47f0*/  IMAD.U32 R0, RZ, RZ, UR6 ;  /* 0x00000006ff007e24 */ /* 0x004fca000f8e00ff */
[----:B------:R1:W-:Y:S01]  /*4800*/  @P0 ATOMS.AND RZ, [UR8+0x18], R0 ;  /* 0x00001800ffff098c */ /* 0x0003e2000a800008 */
[----:B------:R-:W-:Y:S05]  /*4810*/  BRA `(.L_x_89) ;  /* 0x0000000000147947 */ /* 0x000fea0003800000 */
.L_x_88:
[----:B------:R-:W-:Y:S02]  /*4820*/  MOV R2, 0x4840 ;  /* 0x0000484000027802 */ /* 0x000fe40000000f00 */
[----:B---3-5:R-:W-:Y:S05]  /*4830*/  CALL.REL.NOINC `($__internal_0_$__cuda_sm10x_tcgen05_guardrail_trap_col_being_dealloced_not_returned_by_alloc) ;  /* 0x0000005400e87944 */ /* 0x028fea0003c00000 */
[----:B------:R-:W-:Y:S05]  /*4840*/  BRA `(.L_x_89) ;  /* 0x0000000000087947 */ /* 0x000fea0003800000 */
.L_x_87:
[----:B------:R-:W-:Y:S02]  /*4850*/  MOV R2, 0x4870 ;  /* 0x0000487000027802 */ /* 0x000fe40000000f00 */
[----:B---3-5:R-:W-:Y:S05]  /*4860*/  CALL.REL.NOINC `($__internal_2_$__cuda_sm10x_tcgen05_guardrail_trap_unallocated_columns_being_dealloced) ;  /* 0x0000005400f47944 */ /* 0x028fea0003c00000 */
.L_x_89:
[----:B------:R-:W-:Y:S01]  /*4870*/  NOP ;  /* 0x0000000000007918 */ /* 0x000fe20000000000 */
[----:B------:R-:W-:Y:S05]  /*4880*/  EXIT ;  /* 0x000000000000794d */ /* 0x000fea0003800000 */
.L_x_60:
[----:B------:R-:W-:-:S09]  /*4890*/  UISETP.NE.OR UP0, UPT, UR21, 0x3, !UP3 ;  /* 0x000000031500788c */ /* 0x000fd2000df05670 */
[----:B------:R-:W-:Y:S05]  /*48a0*/  BRA.U UP0, `(.L_x_90) ;  /* 0x0000001100b87547 */ /* 0x000fea000b800000 */
[----:B------:R-:W1:Y:S01]  /*48b0*/  LDCU UR31, c[0x0][0x370] ;  /* 0x00006e00ff1f77ac */ /* 0x000e620008000800 */
[----:B------:R-:W2:Y:S01]  /*48c0*/  LDC.64 R16, c[0x0][0x348] ;  /* 0x0000d200ff107b82 */ /* 0x000ea20000000a00 */
[----:B------:R-:W-:Y:S02]  /*48d0*/  HFMA2 R13, -RZ, RZ, 0, 0 ;  /* 0x00000000ff0d7431 */ /* 0x000fe400000001ff */
[----:B------:R-:W-:Y:S01]  /*48e0*/  IMAD.MOV.U32 R15, RZ, RZ, 0x1 ;  /* 0x00000001ff0f7424 */ /* 0x000fe200078e00ff */
[----:B------:R-:W1:Y:S01]  /*48f0*/  LDCU.128 UR48, c[0x0][0xb10] ;  /* 0x00016200ff3077ac */ /* 0x000e620008000c00 */
[----:B------:R-:W-:Y:S01]  /*4900*/  IMAD.MOV.U32 R14, RZ, RZ, RZ ;  /* 0x000000ffff0e7224 */ /* 0x000fe200078e00ff */
[----:B------:R-:W-:Y:S01]  /*4910*/  MOV R7, 0x1000 ;  /* 0x0000100000077802 */ /* 0x000fe20000000f00 */
[----:B------:R-:W3:Y:S01]  /*4920*/  LDCU UR30, c[0x0][0x374] ;  /* 0x00006e80ff1e77ac */ /* 0x000ee20008000800 */
[----:B------:R-:W4:Y:S01]  /*4930*/  LDC.64 R2, c[0x0][0x888] ;  /* 0x00022200ff027b82 */ /* 0x000f220000000a00 */
[----:B------:R-:W3:Y:S01]  /*4940*/  LDCU UR15, c[0x0][0xb0c] ;  /* 0x00016180ff0f77ac */ /* 0x000ee20008000800 */
[----:B------:R-:W2:Y:S06]  /*4950*/  LDCU UR52, c[0x0][0xb20] ;  /* 0x00016400ff3477ac */ /* 0x000eac0008000800 */
[----:B------:R-:W4:Y:S01]  /*4960*/  LDC.64 R4, c[0x0][0x890] ;  /* 0x00022400ff047b82 */ /* 0x000f220000000a00 */
[----:B------:R-:W2:Y:S01]  /*4970*/  LDCU UR4, c[0x0][0xb30] ;  /* 0x00016600ff0477ac */ /* 0x000ea20008000800 */
[----:B------:R-:W-:Y:S01]  /*4980*/  UMOV UR21, 0x400 ;  /* 0x0000040000157882 */ /* 0x000fe20000000000 */
[----:B-1----:R-:W-:-:S02]  /*4990*/  UIMAD.WIDE.U32 UR6, UR31, UR48, URZ ;  /* 0x000000301f0672a5 */ /* 0x002fc4000f8e00ff */
[----:B---3--:R-:W-:Y:S02]  /*49a0*/  UIMAD.WIDE.U32 UR8, UR30, UR51, URZ ;  /* 0x000000331e0872a5 */ /* 0x008fe4000f8e00ff */
[----:B------:R-:W-:Y:S02]  /*49b0*/  ULEA UR21, UR47, UR21, 0x18 ;  /* 0x000000152f157291 */ /* 0x000fe4000f8ec0ff */
[----:B------:R-:W-:Y:S02]  /*49c0*/  UPLOP3.LUT UP2, UPT, UPT, UPT, UPT, 0x40, 0x4 ;  /* 0x000000000004789c */ /* 0x000fe40003f4e870 */
[----:B------:R-:W-:Y:S01]  /*49d0*/  UIADD3 UR37, UPT, UPT, UR21, 0x68, URZ ;  /* 0x0000006815257890 */ /* 0x000fe2000fffe0ff */
[----:B------:R-:W-:Y:S01]  /*49e0*/  UMOV UR6, UR7 ;  /* 0x0000000700067c82 */ /* 0x000fe20008000000 */
[----:B------:R-:W-:Y:S01]  /*49f0*/  UMOV UR38, UR9 ;  /* 0x0000000900267c82 */ /* 0x000fe20008000000 */
[----:B------:R-:W-:Y:S02]  /*4a00*/  UISETP.GE.AND UP0, UPT, UR45, 0x1, UPT ;  /* 0x000000012d00788c */ /* 0x000fe4000bf06270 */
[----:B------:R-:W-:Y:S01]  /*4a10*/  UISETP.NE.AND UP4, UPT, UR45, 0x1, UPT ;  /* 0x000000012d00788c */ /* 0x000fe2000bf85270 */
[----:B------:R-:W1:Y:S01]  /*4a20*/  LDCU.64 UR22, c[0x0][0xb28] ;  /* 0x00016500ff1677ac */ /* 0x000e620008000a00 */
[----:B------:R-:W-:-:S02]  /*4a30*/  UISETP.NE.AND UP6, UPT, UR15, 0x1, UPT ;  /* 0x000000010f00788c */ /* 0x000fc4000bfc5270 */
[----:B------:R-:W-:Y:S02]  /*4a40*/  UISETP.NE.AND UP5, UPT, UR50, 0x1, UPT ;  /* 0x000000013200788c */ /* 0x000fe4000bfa5270 */
[----:B------:R-:W-:Y:S02]  /*4a50*/  UIADD3 UR41, UPT, UPT, UR21, 0x50, URZ ;  /* 0x0000005015297890 */ /* 0x000fe4000fffe0ff */
[----:B------:R-:W-:Y:S02]  /*4a60*/  UIADD3 UR33, UPT, UPT, UR21, 0x58, URZ ;  /* 0x0000005815217890 */ /* 0x000fe4000fffe0ff */
[----:B------:R-:W-:Y:S02]  /*4a70*/  UIADD3 UR25, UPT, UPT, UR21, 0x60, URZ ;  /* 0x0000006015197890 */ /* 0x000fe4000fffe0ff */
[----:B------:R-:W-:Y:S02]  /*4a80*/  UPRMT UR37, UR47, 0x654, UR37 ;  /* 0x000006542f257896 */ /* 0x000fe40008000025 */
[----:B------:R-:W-:-:S02]  /*4a90*/  USHF.R.U32.HI UR39, URZ, UR49, UR6 ;  /* 0x00000031ff277299 */ /* 0x000fc40008011606 */
[----:B--2---:R-:W-:Y:S02]  /*4aa0*/  USHF.R.U32.HI UR38, URZ, UR52, UR38 ;  /* 0x00000034ff267299 */ /* 0x004fe40008011626 */
[----:B------:R-:W-:-:S11]  /*4ab0*/  UISETP.NE.AND UP3, UPT, UR4, 0x1, UPT ;  /* 0x000000010400788c */ /* 0x000fd6000bf65270 */
.L_x_101:
[C---:B------:R-:W-:Y:S02]  /*4ac0*/  LEA R12, R14.reuse, UR21, 0x3 ;  /* 0x000000150e0c7c11 */ /* 0x040fe4000f8e18ff */
[----:B------:R-:W-:Y:S02]  /*4ad0*/  SHF.L.U32 R0, R13, 0x1f, RZ ;  /* 0x0000001f0d007819 */ /* 0x000fe400000006ff */
[----:B------:R-:W-:Y:S02]  /*4ae0*/  LEA R8, R14, UR21, 0x4 ;  /* 0x000000150e087c11 */ /* 0x000fe4000f8e20ff */
[----:B--2---:R-:W2:Y:S02]  /*4af0*/  SYNCS.PHASECHK.TRANS64.TRYWAIT P0, [R12+URZ+0xa0], R0 ;  /* 0x0000a0000c0075a7 */ /* 0x004ea400080011ff */
[----:B--2---:R-:W-:Y:S05]  /*4b00*/  @!P0 BRA `(.L_x_91) ;  /* 0x0000004c00e48947 */ /* 0x004fea0003800000 */
.L_x_186:
[----:B------:R-:W3:Y:S01]  /*4b10*/  LDS.128 R8, [R8+0x130] ;  /* 0x0001300008087984 */ /* 0x000ee20000000c00 */
[----:B------:R-:W-:Y:S01]  /*4b20*/  UISETP.GE.AND UP0, UPT, UR45, 0x1, UPT ;  /* 0x000000012d00788c */ /* 0x000fe2000bf06270 */
[----:B------:R-:W-:Y:S01]  /*4b30*/  @!PT LDS RZ, [RZ] ;  /* 0x00000000fffff984 */ /* 0x000fe20000000800 */
[----:B------:R-:W-:Y:S01]  /*4b40*/  @!PT LDS RZ, [RZ] ;  /* 0x00000000fffff984 */ /* 0x000fe20000000800 */
[----:B------:R-:W-:Y:S01]  /*4b50*/  @!PT LDS RZ, [RZ] ;  /* 0x00000000fffff984 */ /* 0x000fe20000000800 */
[----:B------:R-:W-:Y:S01]  /*4b60*/  @!PT LDS RZ, [RZ] ;  /* 0x00000000fffff984 */ /* 0x000fe20000000800 */
[----:B------:R1:W-:Y:S06]  /*4b70*/  MEMBAR.ALL.CTA ;  /* 0x0000000000007992 */ /* 0x0003ec0000008000 */
[----:B-1----:R-:W1:Y:S01]  /*4b80*/  FENCE.VIEW.ASYNC.S ;  /* 0x00000000000073c6 */ /* 0x002e620000000000 */
[----:B---3--:R-:W-:Y:S11]  /*4b90*/  LOP3.LUT P0, RZ, R10, 0x1, RZ, 0xc0, !PT ;  /* 0x000000010aff7812 */ /* 0x008ff6000780c0ff */
[----:B------:R-:W-:Y:S02]  /*4ba0*/  @!UPT UIADD3 URZ, UPT, UPT, URZ, URZ, URZ ;  /* 0x000000fffffff290 */ /* 0x000fe4000fffe0ff */
[----:B-1----:R-:W-:Y:S01]  /*4bb0*/  VOTEU.ANY UP1, P0 ;  /* 0x0000000000ff7886 */ /* 0x002fe20000020100 */
[----:B------:R-:W-:Y:S11]  /*4bc0*/  PLOP3.LUT P0, PT, PT, PT, UP1, 0x80, 0x8 ;  /* 0x000000000008781c */ /* 0x000ff60003f0f018 */
[----:B------:R-:W-:Y:S02]  /*4bd0*/  @!UPT UIADD3 URZ, UPT, UPT, URZ, URZ, URZ ;  /* 0x000000fffffff290 */ /* 0x000fe4000fffe0ff */
[----:B--2---:R-:W-:Y:S02]  /*4be0*/  @P0 SHF.R.U32.HI R0, RZ, 0x10, R9 ;  /* 0x00000010ff000819 */ /* 0x004fe40000011609 */
[----:B------:R-:W-:Y:S02]  /*4bf0*/  @P0 MOV R6, R8 ;  /* 0x0000000800060202 */ /* 0x000fe40000000f00 */
[----:B------:R-:W-:Y:S01]  /*4c00*/  @P0 R2UR UR4, R0 ;  /* 0x00000000000402ca */ /* 0x000fe200000e0000 */
[----:B------:R-:W-:Y:S01]  /*4c10*/  VIADD R0, R12, 0xb0 ;  /* 0x000000b00c007836 */ /* 0x000fe20000000000 */
[----:B------:R-:W-:Y:S02]  /*4c20*/  @P0 LOP3.LUT R8, R9, 0xffff, RZ, 0xc0, !PT ;  /* 0x0000ffff09080812 */ /* 0x000fe400078ec0ff */
[----:B------:R-:W-:Y:S02]  /*4c30*/  @P0 R2UR UR6, R6 ;  /* 0x00000000060602ca */ /* 0x000fe400000e0000 */
[----:B------:R-:W-:Y:S02]  /*4c40*/  PRMT R0, RZ, 0x654, R0 ;  /* 0x00000654ff007816 */ /* 0x000fe40000000000 */
[----:B------:R-:W-:Y:S02]  /*4c50*/  @P0 R2UR UR5, R8 ;  /* 0x00000000080502ca */ /* 0x000fe400000e0000 */
[----:B------:R1:W-:Y:S03]  /*4c60*/  SYNCS.ARRIVE.TRANS64.RED.A1T0 RZ, [R0+URZ], RZ ;  /* 0x000000ff00ff79a7 */ /* 0x0003e600081004ff */
[----:B------:R-:W-:Y:S04]  /*4c70*/  @UP1 UMOV UR29, UR4 ;  /* 0x00000004001d1c82 */ /* 0x000fe80008000000 */
[----:B------:R-:W-:Y:S04]  /*4c80*/  @UP1 UMOV UR14, UR6 ;  /* 0x00000006000e1c82 */ /* 0x000fe80008000000 */
[----:B------:R-:W-:Y:S01]  /*4c90*/  @UP1 UMOV UR13, UR5 ;  /* 0x00000005000d1c82 */ /* 0x000fe20008000000 */
[----:B------:R-:W-:Y:S05]  /*4ca0*/  BRA.U !UP0, `(.L_x_92) ;  /* 0x0000000108a47547 */ /* 0x000fea000b800000 */
[----:B------:R-:W-:Y:S02]  /*4cb0*/  UIMAD.WIDE.U32 UR16, UR13, UR51, URZ ;  /* 0x000000330d1072a5 */ /* 0x000fe4000f8e00ff */
[----:B------:R-:W-:Y:S02]  /*4cc0*/  UIMAD.WIDE.U32 UR18, UR14, UR48, URZ ;  /* 0x000000300e1272a5 */ /* 0x000fe4000f8e00ff */
[----:B------:R-:W-:Y:S02]  /*4cd0*/  USEL UR4, UR30, UR38, !UP5 ;  /* 0x000000261e047287 */ /* 0x000fe4000e800000 */
[----:B------:R-:W-:Y:S02]  /*4ce0*/  USEL UR7, UR31, UR39, !UP6 ;  /* 0x000000271f077287 */ /* 0x000fe4000f000000 */
[----:B------:R-:W-:Y:S02]  /*4cf0*/  UIMAD.WIDE.U32 UR8, UR4, UR22, URZ ;  /* 0x00000016040872a5 */ /* 0x000fe4000f8e00ff */
[----:B------:R-:W-:Y:S01]  /*4d00*/  UIMAD.WIDE.U32 UR10, UR7, UR22, URZ ;  /* 0x00000016070a72a5 */ /* 0x000fe2000f8e00ff */
[----:B------:R-:W-:Y:S02]  /*4d10*/  UMOV UR5, UR17 ;  /* 0x0000001100057c82 */ /* 0x000fe40008000000 */
[----:B------:R-:W-:Y:S03]  /*4d20*/  USHF.R.U32.HI UR6, URZ, UR52, UR5 ;  /* 0x00000034ff067299 */ /* 0x000fe60008011605 */
[----:B------:R-:W-:Y:S01]  /*4d30*/  UMOV UR5, UR19 ;  /* 0x0000001300057c82 */ /* 0x000fe20008000000 */
[----:B------:R-:W-:Y:S02]  /*4d40*/  USEL UR6, UR13, UR6, !UP5 ;  /* 0x000000060d067287 */ /* 0x000fe4000e800000 */
[----:B------:R-:W-:Y:S03]  /*4d50*/  USHF.R.U32.HI UR12, URZ, UR49, UR5 ;  /* 0x00000031ff0c7299 */ /* 0x000fe60008011605 */
[----:B------:R-:W-:Y:S02]  /*4d60*/  UMOV UR5, UR9 ;  /* 0x0000000900057c82 */ /* 0x000fe40008000000 */
[----:B------:R-:W-:Y:S03]  /*4d70*/  @UP4 USHF.R.U32.HI UR4, URZ, UR23, UR5 ;  /* 0x00000017ff044299 */ /* 0x000fe60008011605 */
[----:B------:R-:W-:Y:S01]  /*4d80*/  UMOV UR5, UR11 ;  /* 0x0000000b00057c82 */ /* 0x000fe20008000000 */
[----:B------:R-:W-:Y:S02]  /*4d90*/  UIMAD UR4, UR45, UR4, URZ ;  /* 0x000000042d0472a4 */ /* 0x000fe4000f8e02ff */
[----:B------:R-:W-:Y:S02]  /*4da0*/  @UP4 USHF.R.U32.HI UR7, URZ, UR23, UR5 ;  /* 0x00000017ff074299 */ /* 0x000fe40008011605 */
[----:B------:R-:W-:Y:S02]  /*4db0*/  UIMAD.WIDE.U32 UR10, UR6, UR22, URZ ;  /* 0x00000016060a72a5 */ /* 0x000fe4000f8e00ff */
[----:B------:R-:W-:Y:S02]  /*4dc0*/  USEL UR5, UR14, UR12, !UP6 ;  /* 0x0000000c0e057287 */ /* 0x000fe4000f000000 */
[----:B------:R-:W-:Y:S02]  /*4dd0*/  UIMAD UR8, UR45, UR7, URZ ;  /* 0x000000072d0872a4 */ /* 0x000fe4000f8e02ff */
[----:B------:R-:W-:Y:S03]  /*4de0*/  UISETP.GE.AND UP0, UPT, UR6, UR4, UPT ;  /* 0x000000040600728c */ /* 0x000fe6000bf06270 */
[----:B------:R-:W-:Y:S01]  /*4df0*/  UMOV UR4, UR11 ;  /* 0x0000000b00047c82 */ /* 0x000fe20008000000 */
[----:B------:R-:W-:Y:S02]  /*4e00*/  UISETP.GE.OR UP0, UPT, UR5, UR8, UP0 ;  /* 0x000000080500728c */ /* 0x000fe40008706670 */
[----:B------:R-:W-:Y:S02]  /*4e10*/  USHF.R.U32.HI UR4, URZ, UR23, UR4 ;  /* 0x00000017ff047299 */ /* 0x000fe40008011604 */
[----:B------:R-:W-:Y:S02]  /*4e20*/  UIMAD.WIDE.U32 UR8, UR5, UR22, URZ ;  /* 0x00000016050872a5 */ /* 0x000fe4000f8e00ff */
[----:B------:R-:W-:Y:S04]  /*4e30*/  USEL UR10, UR6, UR4, !UP4 ;  /* 0x00000004060a7287 */ /* 0x000fe8000e000000 */
[----:B------:R-:W-:Y:S01]  /*4e40*/  UIADD3 UR11, UPT, UPT, -UR10, URZ, URZ ;  /* 0x000000ff0a0b7290 */ /* 0x000fe2000fffe1ff */
[----:B------:R-:W-:Y:S02]  /*4e50*/  @!UP0 UMOV UR4, UR9 ;  /* 0x0000000900048c82 */ /* 0x000fe40008000000 */
[----:B------:R-:W-:Y:S02]  /*4e60*/  @!UP0 USHF.R.U32.HI UR4, URZ, UR23, UR4 ;  /* 0x00000017ff048299 */ /* 0x000fe40008011604 */
[----:B------:R-:W-:Y:S02]  /*4e70*/  UIMAD UR8, UR45, UR11, UR6 ;  /* 0x0000000b2d0872a4 */ /* 0x000fe4000f8e0206 */
[----:B------:R-:W-:Y:S04]  /*4e80*/  @!UP0 USEL UR4, UR5, UR4, !UP4 ;  /* 0x0000000405048287 */ /* 0x000fe8000e000000 */
[----:B------:R-:W-:Y:S02]  /*4e90*/  @!UP0 UIMAD UR7, UR7, UR8, UR4 ;  /* 0x00000008070782a4 */ /* 0x000fe4000f8e0204 */
[----:B------:R-:W-:Y:S02]  /*4ea0*/  @!UP0 UIADD3 UR9, UPT, UPT, UR10, -UR4, URZ ;  /* 0x800000040a098290 */ /* 0x000fe4000fffe0ff */
[----:B------:R-:W-:Y:S02]  /*4eb0*/  UIADD3 UR8, UPT, UPT, -UR6, URZ, URZ ;  /* 0x000000ff06087290 */ /* 0x000fe4000fffe1ff */
[----:B------:R-:W-:Y:S02]  /*4ec0*/  UIADD3 UR4, UPT, UPT, -UR5, URZ, URZ ;  /* 0x000000ff05047290 */ /* 0x000fe4000fffe1ff */
[----:B------:R-:W-:Y:S03]  /*4ed0*/  @!UP0 UIMAD UR6, UR9, UR45, UR5 ;  /* 0x0000002d090682a4 */ /* 0x000fe6000f8e0205 */
[----:B------:R-:W-:Y:S01]  /*4ee0*/  @!UP0 UMOV UR5, UR7 ;  /* 0x0000000700058c82 */ /* 0x000fe20008000000 */
[----:B------:R-:W-:Y:S02]  /*4ef0*/  UIMAD UR7, UR15, UR4, UR14 ;  /* 0x000000040f0772a4 */ /* 0x000fe4000f8e020e */
[----:B------:R-:W-:Y:S02]  /*4f00*/  UIMAD UR4, UR50, UR8, UR13 ;  /* 0x00000008320472a4 */ /* 0x000fe4000f8e020d */
[----:B------:R-:W-:Y:S02]  /*4f10*/  UIMAD UR14, UR5, UR15, UR7 ;  /* 0x0000000f050e72a4 */ /* 0x000fe4000f8e0207 */
[----:B------:R-:W-:Y:S11]  /*4f20*/  UIMAD UR13, UR6, UR50, UR4 ;  /* 0x00000032060d72a4 */ /* 0x000ff6000f8e0204 */
[----:B------:R-:W-:Y:S01]  /*4f30*/  @!UPT UIADD3 URZ, UPT, UPT, URZ, URZ, URZ ;  /* 0x000000fffffff290 */ /* 0x000fe2000fffe0ff */
.L_x_92:
[----:B------:R-:W2:Y:S01]  /*4f40*/  @!UP3 LDCU.128 UR8, c[0x0][0xb10] ;  /* 0x00016200ff08b7ac */ /* 0x000ea20008000c00 */
[C---:B----4-:R-:W-:Y:S02]  /*4f50*/  ISETP.NE.U32.AND P1, PT, R4.reuse, RZ, PT ;  /* 0x000000ff0400720c */ /* 0x050fe40003f25070 */
[----:B------:R-:W-:Y:S02]  /*4f60*/  ISETP.NE.U32.AND P0, PT, R4, RZ, PT ;  /* 0x000000ff0400720c */ /* 0x000fe40003f05070 */
[C---:B------:R-:W-:Y:S02]  /*4f70*/  ISETP.NE.AND.EX P1, PT, R5.reuse, RZ, PT, P1 ;  /* 0x000000ff0500720c */ /* 0x040fe40003f25310 */
[----:B------:R-:W-:Y:S01]  /*4f80*/  ISETP.NE.AND.EX P0, PT, R5, RZ, PT, P0 ;  /* 0x000000ff0500720c */ /* 0x000fe20003f05300 */
[----:B------:R-:W3:Y:S01]  /*4f90*/  @!UP3 LDCU UR5, c[0x0][0xb0c] ;  /* 0x00016180ff05b7ac */ /* 0x000ee20008000800 */
[----:B------:R-:W-:Y:S01]  /*4fa0*/  SHF.L.U32 R9, R15, 0x1f, RZ ;  /* 0x0000001f0f097819 */ /* 0x000fe200000006ff */
[----:B------:R-:W-:Y:S02]  /*4fb0*/  USHF.L.U32 UR42, UR24, 0x7, URZ ;  /* 0x00000007182a7899 */ /* 0x000fe400080006ff */
[----:B------:R-:W-:Y:S02]  /*4fc0*/  USHF.L.U32 UR43, UR20, 0x6, URZ ;  /* 0x00000006142b7899 */ /* 0x000fe400080006ff */
[----:B--2---:R-:W-:Y:S07]  /*4fd0*/  UIMAD.WIDE.U32 UR6, UR14, UR8, URZ ;  /* 0x000000080e0672a5 */ /* 0x004fee000f8e00ff */
[----:B------:R-:W-:Y:S01]  /*4fe0*/  @!UP3 UMOV UR4, UR7 ;  /* 0x000000070004bc82 */ /* 0x000fe20008000000 */
[----:B---3--:R-:W-:Y:S02]  /*4ff0*/  @!UP3 UISETP.NE.AND UP0, UPT, UR5, 0x1, UPT ;  /* 0x000000010500b88c */ /* 0x008fe4000bf05270 */
[----:B------:R-:W-:Y:S02]  /*5000*/  @!UP3 USHF.R.U32.HI UR4, URZ, UR9, UR4 ;  /* 0x00000009ff04b299 */ /* 0x000fe40008011604 */
[----:B------:R-:W-:Y:S02]  /*5010*/  UIMAD.WIDE.U32 UR6, UR13, UR11, URZ ;  /* 0x0000000b0d0672a5 */ /* 0x000fe4000f8e00ff */
[----:B------:R-:W-:Y:S02]  /*5020*/  @!UP3 USEL UR8, UR14, UR4, !UP0 ;  /* 0x000000040e08b287 */ /* 0x000fe4000c000000 */
[----:B------:R-:W-:Y:S03]  /*5030*/  @!UP3 UISETP.NE.AND UP0, UPT, UR10, 0x1, UPT ;  /* 0x000000010a00b88c */ /* 0x000fe6000bf05270 */
[----:B------:R-:W-:Y:S02]  /*5040*/  @!UP3 UMOV UR6, UR7 ;  /* 0x000000070006bc82 */ /* 0x000fe40008000000 */
[----:B------:R-:W2:Y:S02]  /*5050*/  @!UP3 LDCU UR4, c[0x0][0xb20] ;  /* 0x00016400ff04b7ac */ /* 0x000ea40008000800 */
[----:B--2---:R-:W-:Y:S04]  /*5060*/  @!UP3 USHF.R.U32.HI UR6, URZ, UR4, UR6 ;  /* 0x00000004ff06b299 */ /* 0x004fe80008011606 */
[----:B------:R-:W-:Y:S04]  /*5070*/  @!UP3 USEL UR6, UR13, UR6, !UP0 ;  /* 0x000000060d06b287 */ /* 0x000fe8000c000000 */
[----:B------:R-:W-:Y:S02]  /*5080*/  @!UP3 UIADD3 UR4, UPT, UPT, -UR8, UR6, URZ ;  /* 0x000000060804b290 */ /* 0x000fe4000fffe1ff */
[----:B------:R-:W-:Y:S02]  /*5090*/  @!UP3 UIADD3 UR6, UPT, UPT, UR8, -UR6, URZ ;  /* 0x800000060806b290 */ /* 0x000fe4000fffe0ff */
[----:B------:R-:W-:Y:S02]  /*50a0*/  @!UP3 UIMAD UR14, UR4, UR5, UR14 ;  /* 0x00000005040eb2a4 */ /* 0x000fe4000f8e020e */
[----:B------:R-:W-:Y:S01]  /*50b0*/  @!UP3 UIMAD UR13, UR6, UR10, UR13 ;  /* 0x0000000a060db2a4 */ /* 0x000fe2000f8e020d */
[----:B------:R-:W-:Y:S11]  /*50c0*/  BRA.U UP2, `(.L_x_93) ;  /* 0x0000000102107547 */ /* 0x000ff6000b800000 */
[----:B------:R-:W-:Y:S04]  /*50d0*/  MOV R6, UR46 ;  /* 0x0000002e00067c02 */ /* 0x000fe80008000f00 */
[----:B------:R-:W-:Y:S04]  /*50e0*/  SHF.L.U32 R6, R6, 0x1f, RZ ;  /* 0x0000001f06067819 */ /* 0x000fe800000006ff */
[----:B------:R-:W2:Y:S02]  /*50f0*/  SYNCS.PHASECHK.TRANS64.TRYWAIT P2, [UR21+0x98], R6 ;  /* 0x00009806ff0075a7 */ /* 0x000ea40008041115 */
[----:B--2---:R-:W-:Y:S05]  /*5100*/  @!P2 BRA `(.L_x_94) ;  /* 0x000000480078a947 */ /* 0x004fea0003800000 */
.L_x_93:
[----:B------:R-:W-:Y:S05]  /*5110*/  @!P1 BRA `(.L_x_95) ;  /* 0x0000000000309947 */ /* 0x000fea0003800000 */
[----:B------:R-:W-:Y:S01]  /*5120*/  ISETP.NE.U32.AND P1, PT, R2, RZ, PT ;  /* 0x000000ff0200720c */ /* 0x000fe20003f25070 */
[----:B------:R-:W2:Y:S01]  /*5130*/  LDCU.64 UR4, c[0x0][0x358] ;  /* 0x00006b00ff0477ac */ /* 0x000ea20008000a00 */
[----:B------:R-:W-:Y:S02]  /*5140*/  IMAD.MOV.U32 R46, RZ, RZ, 0x1 ;  /* 0x00000001ff2e7424 */ /* 0x000fe400078e00ff */
[----:B------:R-:W-:Y:S11]  /*5150*/  ISETP.NE.AND.EX P1, PT, R3, RZ, PT, P1 ;  /* 0x000000ff0300720c */ /* 0x000ff60003f25310 */
[----:B------:R-:W-:Y:S02]  /*5160*/  @!UPT UIADD3 URZ, UPT, UPT, URZ, URZ, URZ ;  /* 0x000000fffffff290 */ /* 0x000fe4000fffe0ff */
[----:B------:R-:W3:Y:S01]  /*5170*/  @P1 LDC.64 R10, c[0x0][0x888] ;  /* 0x00022200ff0a1b82 */ /* 0x000ee20000000a00 */
[----:B-1----:R-:W-:Y:S04]  /*5180*/  @P1 IMAD R0, R4, UR36, RZ ;  /* 0x0000002404001c24 */ /* 0x002fe8000f8e02ff */
[----:B---3--:R-:W-:Y:S04]  /*5190*/  @P1 IMAD.WIDE R10, R0, 0x4, R10 ;  /* 0x00000004000a1825 */ /* 0x008fe800078e020a */
[----:B------:R-:W-:Y:S01]  /*51a0*/  HFMA2 R0, -RZ, RZ, 0, 5.9604644775390625e-08 ;  /* 0x00000001ff007431 */ /* 0x000fe200000001ff */
[----:B--2--5:R2:W5:Y:S04]  /*51b0*/  @P1 LDG.E R27, desc[UR4][R10.64] ;  /* 0x000000040a1b1981 */ /* 0x024568000c1e1900 */
[----:B------:R-:W-:Y:S01]  /*51c0*/  @!P1 PRMT R46, R0, 0x7610, R46 ;  /* 0x00007610002e9816 */ /* 0x000fe2000000002e */
[----:B--2---:R-:W3:Y:S06]  /*51d0*/  @!P1 LDC R27, c[0x0][0x880] ;  /* 0x00022000ff1b9b82 */ /* 0x004eec0000000800 */
.L_x_95:
[----:B---3-5:R-:W-:Y:S01]  /*51e0*/  @!P0 FSETP.EQ.AND P1, PT, R27, RZ, PT ;  /* 0x000000ff1b00820b */ /* 0x028fe20003f22000 */
[----:B------:R-:W-:Y:S01]  /*51f0*/  @!UPT UIADD3 URZ, UPT, UPT, URZ, URZ, URZ ;  /* 0x000000fffffff290 */ /* 0x000fe2000fffe0ff */
[----:B------:R-:W-:Y:S11]  /*5200*/  @!P0 BRA `(.L_x_96) ;  /* 0x0000000000188947 */ /* 0x000ff60003800000 */
[----:B------:R-:W-:Y:S02]  /*5210*/  LOP3.LUT P0, RZ, R46, 0xff, RZ, 0xc0, !PT ;  /* 0x000000ff2eff7812 */ /* 0x000fe4000780c0ff */
[----:B------:R-:W-:Y:S04]  /*5220*/  ISETP.NE.U32.AND P1, PT, R2, RZ, PT ;  /* 0x000000ff0200720c */ /* 0x000fe80003f25070 */
[----:B------:R-:W-:Y:S04]  /*5230*/  ISETP.NE.AND.EX P1, PT, R3, RZ, PT, P1 ;  /* 0x000000ff0300720c */ /* 0x000fe80003f25310 */
[----:B------:R-:W-:Y:S03]  /*5240*/  PLOP3.LUT P1, PT, P1, PT, PT, 0x8, 0x80 ;  /* 0x000000000080781c */ /* 0x000fe60000f2e170 */
[----:B------:R-:W-:Y:S11]  /*5250*/  @P0 FSETP.EQ.AND P1, PT, R27, RZ, PT ;  /* 0x000000ff1b00020b */ /* 0x000ff60003f22000 */
[----:B------:R-:W-:Y:S02]  /*5260*/  @!UPT UIADD3 URZ, UPT, UPT, URZ, URZ, URZ ;  /* 0x000000fffffff290 */ /* 0x000fe4000fffe0ff */
.L_x_96:
[----:B------:R-:W2:Y:S01]  /*5270*/  SYNCS.PHASECHK.TRANS64.TRYWAIT P2, [UR21+0x70], R9 ;  /* 0x00007009ff0075a7 */ /* 0x000ea20008041115 */
[----:B------:R-:W-:Y:S04]  /*5280*/  ELECT P0, URZ, PT ;  /* 0x0000000000ff782f */ /* 0x000fe80003800000 */
[----:B------:R-:W-:Y:S11]  /*5290*/  PLOP3.LUT P1, PT, P1, P0, PT, 0xf2, 0x2f ;  /* 0x00000000002f781c */ /* 0x000ff60000f21e72 */
[----:B------:R-:W-:Y:S02]  /*52a0*/  @!UPT UIADD3 URZ, UPT, UPT, URZ, URZ, URZ ;  /* 0x000000fffffff290 */ /* 0x000fe4000fffe0ff */
[----:B------:R-:W-:Y:S05]  /*52b0*/  @!P1 IADD3 R8, P0, PT, R16, 0x580, RZ ;  /* 0x0000058010089810 */ /* 0x000fea0007f1e0ff */
[----:B-1----:R-:W-:Y:S01]  /*52c0*/  @!P1 IMAD.X R6, RZ, RZ, R17, P0 ;  /* 0x000000ffff069224 */ /* 0x002fe200000e0611 */
[----:B--2---:R-:W-:Y:S07]  /*52d0*/  @!P2 BRA `(.L_x_97) ;  /* 0x00000048001ca947 */ /* 0x004fee0003800000 */
.L_x_189:
[----:B------:R-:W-:Y:S01]  /*52e0*/  @!P1 R2UR UR5, R8 ;  /* 0x00000000080592ca */ /* 0x000fe200000e0000 */
[----:B------:R-:W-:Y:S01]  /*52f0*/  VOTEU.ALL UP0, P1 ;  /* 0x0000000000ff7886 */ /* 0x000fe20000800000 */
[----:B------:R-:W-:Y:S01]  /*5300*/  @!P1 R2UR UR4, R6 ;  /* 0x00000000060492ca */ /* 0x000fe200000e0000 */
[----:B------:R-:W-:Y:S01]  /*5310*/  UMOV UR16, 0x0 ;  /* 0x0000000000107882 */ /* 0x000fe20000000000 */
[----:B------:R-:W-:Y:S01]  /*5320*/  UMOV UR17, 0x10000000 ;  /* 0x1000000000117882 */ /* 0x000fe20000000000 */
[----:B------:R-:W-:Y:S01]  /*5330*/  UMOV UR44, UR36 ;  /* 0x00000024002c7c82 */ /* 0x000fe20008000000 */
[----:B------:R-:W-:Y:S01]  /*5340*/  @!UP0 UIADD3 UR40, UPT, UPT, UR21, 0x200, URZ ;  /* 0x0000020015288890 */ /* 0x000fe2000fffe0ff */
[----:B-1----:R-:W-:Y:S01]  /*5350*/  @!P1 IMAD.MOV.U32 R0, RZ, RZ, 0x1000 ;  /* 0x00001000ff009424 */ /* 0x002fe200078e00ff */
[----:B------:R-:W-:Y:S01]  /*5360*/  @!UP0 UIADD3 UR10, UPT, UPT, UR42, 0x40, URZ ;  /* 0x000000402a0a8890 */ /* 0x000fe2000fffe0ff */
[----:B------:R-:W-:Y:S01]  /*5370*/  @!P1 IADD3 R8, P0, PT, R16, 0x580, RZ ;  /* 0x0000058010089810 */ /* 0x000fe20007f1e0ff */
[----:B------:R-:W-:Y:S01]  /*5380*/  @!UP0 UIADD3 UR8, UPT, UPT, UR21, 0xa00, URZ ;  /* 0x00000a0015088890 */ /* 0x000fe2000fffe0ff */
[----:B------:R-:W-:Y:S02]  /*5390*/  VOTEU.ALL UP0, P1 ;  /* 0x0000000000ff7886 */ /* 0x000fe40000800000 */
[----:B------:R-:W-:Y:S01]  /*53a0*/  IMAD.U32 R10, RZ, RZ, UR5 ;  /* 0x00000005ff0a7e24 */ /* 0x000fe2000f8e00ff */
[----:B------:R-:W-:Y:S01]  /*53b0*/  UMOV UR9, UR41 ;  /* 0x0000002900097c82 */ /* 0x000fe20008000000 */
[----:B------:R-:W-:Y:S01]  /*53c0*/  IMAD.U32 R11, RZ, RZ, UR4 ;  /* 0x00000004ff0b7e24 */ /* 0x000fe2000f8e00ff */
[----:B------:R-:W-:Y:S01]  /*53d0*/  UMOV UR11, UR43 ;  /* 0x0000002b000b7c82 */ /* 0x000fe20008000000 */
[----:B------:R-:W-:Y:S01]  /*53e0*/  UMOV UR12, UR36 ;  /* 0x00000024000c7c82 */ /* 0x000fe20008000000 */
[----:B------:R-:W-:Y:S01]  /*53f0*/  @!P1 R2UR UR4, R10 ;  /* 0x000000000a0492ca */ /* 0x000fe200000e0000 */
[----:B------:R-:W-:Y:S01]  /*5400*/  UPRMT UR6, UR47, 0x654, UR41 ;  /* 0x000006542f067896 */ /* 0x000fe20008000029 */
[----:B------:R-:W-:Y:S01]  /*5410*/  @!P1 R2UR UR5, R11 ;  /* 0x000000000b0592ca */ /* 0x000fe200000e0000 */
[----:B------:R-:W-:Y:S11]  /*5420*/  @!P1 IMAD.X R6, RZ, RZ, R17, P0 ;  /* 0x000000ffff069224 */ /* 0x000ff600000e0611 */
[----:B------:R-:W-:Y:S01]  /*5430*/  @!UPT UIADD3 URZ, UPT, UPT, URZ, URZ, URZ ;  /* 0x000000fffffff290 */ /* 0x000fe2000fffe0ff */
[----:B------:R1:W-:Y:S01]  /*5440*/  @!UP0 UTMALDG.3D [UR40], [UR4], desc[UR16] ;  /* 0x00001028040085b4 */ /* 0x0003e20008011000 */
[----:B------:R-:W-:Y:S05]  /*5450*/  VOTEU.ALL UP0, P1 ;  /* 0x0000000000ff7886 */ /* 0x000fea0000800000 */
[----:B------:R1:W-:Y:S01]  /*5460*/  @!UP0 UTMALDG.3D [UR8], [UR4], desc[UR16] ;  /* 0x00001008040085b4 */ /* 0x0003e20008011000 */
[----:B------:R1:W-:Y:S01]  /*5470*/  @!P1 SYNCS.ARRIVE.TRANS64.RED.A0TR RZ, [UR21+0x50], R0 ;  /* 0x00005000ffff99a7 */ /* 0x0003e20008300415 */
[----:B------:R-:W-:Y:S01]  /*5480*/  SYNCS.ARRIVE.TRANS64.RED.A1T0 RZ, [UR6], RZ ;  /* 0x000000ffffff79a7 */ /* 0x000fe20008100406 */
[----:B------:R-:W2:Y:S02]  /*5490*/  SYNCS.PHASECHK.TRANS64.TRYWAIT P2, [UR21+0x78], R9 ;  /* 0x00007809ff0075a7 */ /* 0x000ea40008041115 */
[----:B-12---:R-:W-:Y:S05]  /*54a0*/  @!P2 BRA `(.L_x_98) ;  /* 0x0000004400c0a947 */ /* 0x006fea0003800000 */
.L_x_191:
        /* <DEDUP_REMOVED lines=10> */
[----:B------:R-:W-:Y:S02]  /*5550*/  @!UP0 UIADD3 UR10, UPT, UPT, UR42, 0x50, URZ ;  /* 0x000000502a0a8890 */ /* 0x000fe4000fffe0ff */
[----:B------:R-:W-:Y:S01]  /*5560*/  @!UP0 UIADD3 UR8, UPT, UPT, UR21, 0x1a00, URZ ;  /* 0x00001a0015088890 */ /* 0x000fe2000fffe0ff */
[----:B------:R-:W-:Y:S01]  /*5570*/  IMAD.U32 R10, RZ, RZ, UR5 ;  /* 0x00000005ff0a7e24 */ /* 0x000fe2000f8e00ff */
[----:B------:R-:W-:Y:S01]  /*5580*/  VOTEU.ALL UP0, P1 ;  /* 0x0000000000ff7886 */ /* 0x000fe20000800000 */
[----:B------:R-:W-:Y:S01]  /*5590*/  IMAD.U32 R11, RZ, RZ, UR4 ;  /* 0x00000004ff0b7e24 */ /* 0x000fe2000f8e00ff */
[----:B------:R-:W-:Y:S01]  /*55a0*/  UMOV UR9, UR33 ;  /* 0x0000002100097c82 */ /* 0x000fe20008000000 */
[----:B------:R-:W-:Y:S01]  /*55b0*/  UMOV UR11, UR43 ;  /* 0x0000002b000b7c82 */ /* 0x000fe20008000000 */
[----:B------:R-:W-:Y:S01]  /*55c0*/  @!P1 R2UR UR4, R10 ;  /* 0x000000000a0492ca */ /* 0x000fe200000e0000 */
[----:B------:R-:W-:Y:S01]  /*55d0*/  UMOV UR12, UR36 ;  /* 0x00000024000c7c82 */ /* 0x000fe20008000000 */
[----:B------:R-:W-:Y:S01]  /*55e0*/  @!P1 R2UR UR5, R11 ;  /* 0x000000000b0592ca */ /* 0x000fe200000e0000 */
[----:B------:R-:W-:Y:S01]  /*55f0*/  UPRMT UR6, UR47, 0x654, UR33 ;  /* 0x000006542f067896 */ /* 0x000fe20008000021 */
[----:B------:R-:W-:Y:S11]  /*5600*/  @!P1 IMAD.X R6, RZ, RZ, R17, P0 ;  /* 0x000000ffff069224 */ /* 0x000ff600000e0611 */
[----:B------:R1:W-:Y:S01]  /*5610*/  @!UP0 UTMALDG.3D [UR32], [UR4], desc[UR16] ;  /* 0x00001020040085b4 */ /* 0x0003e20008011000 */
[----:B------:R-:W-:Y:S05]  /*5620*/  VOTEU.ALL UP0, P1 ;  /* 0x0000000000ff7886 */ /* 0x000fea0000800000 */
[----:B------:R1:W-:Y:S01]  /*5630*/  @!UP0 UTMALDG.3D [UR8], [UR4], desc[UR16] ;  /* 0x00001008040085b4 */ /* 0x0003e20008011000 */
[----:B------:R1:W-:Y:S01]  /*5640*/  @!P1 SYNCS.ARRIVE.TRANS64.RED.A0TR RZ, [UR21+0x58], R0 ;  /* 0x00005800ffff99a7 */ /* 0x0003e20008300415 */
[----:B------:R-:W-:Y:S01]  /*5650*/  SYNCS.ARRIVE.TRANS64.RED.A1T0 RZ, [UR6], RZ ;  /* 0x000000ffffff79a7 */ /* 0x000fe20008100406 */
[----:B------:R-:W2:Y:S02]  /*5660*/  SYNCS.PHASECHK.TRANS64.TRYWAIT P2, [UR21+0x80], R9 ;  /* 0x00008009ff0075a7 */ /* 0x000ea40008041115 */
[----:B-12---:R-:W-:Y:S05]  /*5670*/  @!P2 BRA `(.L_x_99) ;  /* 0x000000440064a947 */ /* 0x006fea0003800000 */
.L_x_193:
        /* <DEDUP_REMOVED lines=9> */
[----:B------:R-:W-:Y:S01]  /*5710*/  VIADD R14, R14, 0x1 ;  /* 0x000000010e0e7836 */ /* 0x000fe20000000000 */
        /* <DEDUP_REMOVED lines=10> */
[----:B------:R-:W-:Y:S01]  /*57c0*/  UMOV UR12, UR36 ;  /* 0x00000024000c7c82 */ /* 0x000fe20008000000 */
[----:B------:R-:W-:Y:S11]  /*57d0*/  UPRMT UR6, UR47, 0x654, UR25 ;  /* 0x000006542f067896 */ /* 0x000ff60008000019 */
[----:B------:R1:W-:Y:S01]  /*57e0*/  @!UP0 UTMALDG.3D [UR24], [UR4], desc[UR16] ;  /* 0x00001018040085b4 */ /* 0x0003e20008011000 */
[----:B------:R-:W-:Y:S05]  /*57f0*/  VOTEU.ALL UP0, P1 ;  /* 0x0000000000ff7886 */ /* 0x000fea0000800000 */
[----:B------:R1:W-:Y:S01]  /*5800*/  @!UP0 UTMALDG.3D [UR8], [UR4], desc[UR16] ;  /* 0x00001008040085b4 */ /* 0x0003e20008011000 */
[----:B------:R1:W-:Y:S01]  /*5810*/  @!P1 SYNCS.ARRIVE.TRANS64.RED.A0TR RZ, [UR21+0x60], R0 ;  /* 0x00006000ffff99a7 */ /* 0x0003e20008300415 */
[----:B------:R-:W-:Y:S01]  /*5820*/  SYNCS.ARRIVE.TRANS64.RED.A1T0 RZ, [UR6], RZ ;  /* 0x000000ffffff79a7 */ /* 0x000fe20008100406 */
[----:B------:R-:W2:Y:S02]  /*5830*/  SYNCS.PHASECHK.TRANS64.TRYWAIT P0, [UR21+0x88], R9 ;  /* 0x00008809ff0075a7 */ /* 0x000ea40008001115 */
[----:B-12---:R-:W-:Y:S05]  /*5840*/  @!P0 BRA `(.L_x_100) ;  /* 0x0000004400088947 */ /* 0x006fea0003800000 */
.L_x_195:
[----:B------:R-:W-:Y:S01]  /*5850*/  UIADD3 UR24, UPT, UPT, UR13, UR63, URZ ;  /* 0x0000003f0d187290 */ /* 0x000fe2000fffe0ff */
[----:B------:R-:W-:Y:S01]  /*5860*/  @!P1 IADD3 R6, P0, PT, R16, 0x580, RZ ;  /* 0x0000058010069810 */ /* 0x000fe20007f1e0ff */
[----:B------:R-:W-:Y:S01]  /*5870*/  UPLOP3.LUT UP2, UPT, UPT, UPT, UPT, 0x80, 0x8 ;  /* 0x000000000008789c */ /* 0x000fe20003f4f070 */
[----:B------:R-:W-:Y:S01]  /*5880*/  R2UR UR26, R50 ;  /* 0x00000000321a72ca */ /* 0x000fe200000e0000 */
[----:B------:R-:W-:Y:S01]  /*5890*/  VOTEU.ALL UP0, P1 ;  /* 0x0000000000ff7886 */ /* 0x000fe20000800000 */
[----:B------:R-:W-:Y:S01]  /*58a0*/  @!P1 R2UR UR5, R6 ;  /* 0x00000000060592ca */ /* 0x000fe200000e0000 */
[----:B-1----:R-:W-:Y:S01]  /*58b0*/  @!P1 IMAD.X R0, RZ, RZ, R17, P0 ;  /* 0x000000ffff009224 */ /* 0x002fe200000e0611 */
[----:B------:R-:W-:Y:S01]  /*58c0*/  UMOV UR6, 0x0 ;  /* 0x0000000000067882 */ /* 0x000fe20000000000 */
[----:B------:R-:W-:Y:S01]  /*58d0*/  UMOV UR7, 0x10000000 ;  /* 0x1000000000077882 */ /* 0x000fe20000000000 */
[----:B------:R-:W-:Y:S01]  /*58e0*/  @!UP0 UIADD3 UR18, UPT, UPT, UR42, 0x30, URZ ;  /* 0x000000302a128890 */ /* 0x000fe2000fffe0ff */
[----:B------:R-:W-:Y:S01]  /*58f0*/  ISETP.NE.AND P0, PT, R14, 0x2, PT ;  /* 0x000000020e00780c */ /* 0x000fe20003f05270 */
[----:B------:R-:W-:Y:S01]  /*5900*/  @!UP0 UIADD3 UR16, UPT, UPT, UR21, 0x3200, URZ ;  /* 0x0000320015108890 */ /* 0x000fe2000fffe0ff */
[----:B------:R-:W-:Y:S01]  /*5910*/  @!P1 R2UR UR4, R0 ;  /* 0x00000000000492ca */ /* 0x000fe200000e0000 */
[----:B------:R-:W-:Y:S01]  /*5920*/  @!UP0 UIADD3 UR17, UPT, UPT, UR21, 0x68, URZ ;  /* 0x0000006815118890 */ /* 0x000fe2000fffe0ff */
[----:B------:R-:W-:Y:S01]  /*5930*/  SEL R0, RZ, 0x1, P0 ;  /* 0x00000001ff007807 */ /* 0x000fe20000000000 */
[----:B------:R-:W-:Y:S01]  /*5940*/  @!UP0 UIADD3 UR10, UPT, UPT, UR42, 0x70, URZ ;  /* 0x000000702a0a8890 */ /* 0x000fe2000fffe0ff */
[----:B------:R-:W-:Y:S01]  /*5950*/  LOP3.LUT R15, R15, 0x1, RZ, 0x3c, !PT ;  /* 0x000000010f0f7812 */ /* 0x000fe200078e3cff */
[----:B------:R-:W-:Y:S01]  /*5960*/  @!UP0 UIADD3 UR8, UPT, UPT, UR21, 0x3a00, URZ ;  /* 0x00003a0015088890 */ /* 0x000fe2000fffe0ff */
[----:B------:R-:W-:Y:S01]  /*5970*/  IMAD.U32 R8, RZ, RZ, UR5 ;  /* 0x00000005ff087e24 */ /* 0x000fe2000f8e00ff */
[----:B------:R-:W-:Y:S01]  /*5980*/  VOTEU.ALL UP0, P1 ;  /* 0x0000000000ff7886 */ /* 0x000fe20000800000 */
[----:B------:R-:W-:Y:S01]  /*5990*/  UMOV UR19, UR43 ;  /* 0x0000002b00137c82 */ /* 0x000fe20008000000 */
[----:B------:R-:W-:Y:S01]  /*59a0*/  UMOV UR20, UR36 ;  /* 0x0000002400147c82 */ /* 0x000fe20008000000 */
[----:B------:R-:W-:Y:S01]  /*59b0*/  UMOV UR11, UR43 ;  /* 0x0000002b000b7c82 */ /* 0x000fe20008000000 */
[----:B------:R-:W-:Y:S01]  /*59c0*/  UMOV UR12, UR36 ;  /* 0x00000024000c7c82 */ /* 0x000fe20008000000 */
[----:B------:R-:W-:Y:S01]  /*59d0*/  UMOV UR9, UR17 ;  /* 0x0000001100097c82 */ /* 0x000fe20008000000 */
[----:B------:R-:W-:Y:S01]  /*59e0*/  IMAD.U32 R9, RZ, RZ, UR4 ;  /* 0x00000004ff097e24 */ /* 0x000fe2000f8e00ff */
[----:B------:R-:W-:Y:S01]  /*59f0*/  @!P1 R2UR UR4, R8 ;  /* 0x00000000080492ca */ /* 0x000fe200000e0000 */
[----:B------:R-:W-:Y:S01]  /*5a00*/  UMOV UR36, UR29 ;  /* 0x0000001d00247c82 */ /* 0x000fe20008000000 */
[----:B------:R-:W-:Y:S02]  /*5a10*/  LOP3.LUT R13, R13, R0, RZ, 0x3c, !PT ;  /* 0x000000000d0d7212 */ /* 0x000fe400078e3cff */
[----:B------:R-:W-:Y:S02]  /*5a20*/  @!P1 R2UR UR5, R9 ;  /* 0x00000000090592ca */ /* 0x000fe400000e0000 */
[----:B------:R-:W-:Y:S11]  /*5a30*/  SEL R14, R14, RZ, P0 ;  /* 0x000000ff0e0e7207 */ /* 0x000ff60000000000 */
[----:B------:R1:W-:Y:S01]  /*5a40*/  @!UP0 UTMALDG.3D [UR16], [UR4], desc[UR6] ;  /* 0x00000610040085b4 */ /* 0x0003e20008011000 */
[----:B------:R-:W-:Y:S05]  /*5a50*/  VOTEU.ALL UP0, P1 ;  /* 0x0000000000ff7886 */ /* 0x000fea0000800000 */
[----:B------:R2:W-:Y:S01]  /*5a60*/  @!UP0 UTMALDG.3D [UR8], [UR4], desc[UR6] ;  /* 0x00000608040085b4 */ /* 0x0005e20008011000 */
[----:B------:R2:W-:Y:S01]  /*5a70*/  @!P1 SYNCS.ARRIVE.TRANS64.RED.A0TR RZ, [UR21+0x68], R7 ;  /* 0x00006807ffff99a7 */ /* 0x0005e20008300415 */
[----:B------:R-:W-:Y:S01]  /*5a80*/  SYNCS.ARRIVE.TRANS64.RED.A1T0 RZ, [UR37], RZ ;  /* 0x000000ffffff79a7 */ /* 0x000fe20008100425 */
[----:B-1----:R-:W-:Y:S01]  /*5a90*/  UIADD3 UR20, UPT, UPT, UR14, UR26, URZ ;  /* 0x0000001a0e147290 */ /* 0x002fe2000fffe0ff */
[----:B------:R-:W-:Y:S11]  /*5aa0*/  BRA.U UP1, `(.L_x_101) ;  /* 0xfffffff101047547 */ /* 0x000ff6000b83ffff */
[----:B------:R-:W-:-:S04]  /*5ab0*/  SHF.L.U32 R2, R15, 0x1f, RZ ;  /* 0x0000001f0f027819 */ /* 0x000fc800000006ff */
[----:B------:R-:W1:Y:S02]  /*5ac0*/  SYNCS.PHASECHK.TRANS64.TRYWAIT P0, [UR21+0x70], R2 ;  /* 0x00007002ff0075a7 */ /* 0x000e640008001115 */
[----:B-1----:R-:W-:Y:S05]  /*5ad0*/  @!P0 BRA `(.L_x_102) ;  /* 0x00000040007c8947 */ /* 0x002fea0003800000 */
.L_x_197:
[----:B------:R-:W3:Y:S02]  /*5ae0*/  SYNCS.PHASECHK.TRANS64.TRYWAIT P0, [UR21+0x78], R2 ;  /* 0x00007802ff0075a7 */ /* 0x000ee40008001115 */
[----:B---3--:R-:W-:Y:S05]  /*5af0*/  @!P0 BRA `(.L_x_103) ;  /* 0x00000040008c8947 */ /* 0x008fea0003800000 */
.L_x_199:
[----:B------:R-:W3:Y:S02]  /*5b00*/  SYNCS.PHASECHK.TRANS64.TRYWAIT P0, [UR21+0x80], R2 ;  /* 0x00008002ff0075a7 */ /* 0x000ee40008001115 */
[----:B---3--:R-:W-:Y:S05]  /*5b10*/  @!P0 BRA `(.L_x_104) ;  /* 0x00000040009c8947 */ /* 0x008fea0003800000 */
.L_x_201:
[----:B-1----:R-:W-:-:S07]  /*5b20*/  MOV R0, UR21 ;  /* 0x0000001500007c02 */ /* 0x002fce0008000f00 */
.L_x_105:
[----:B-1----:R-:W-:-:S04]  /*5b30*/  SHF.L.U32 R2, R15, 0x1f, RZ ;  /* 0x0000001f0f027819 */ /* 0x002fc800000006ff */
[----:B------:R1:W3:Y:S03]  /*5b40*/  SYNCS.PHASECHK.TRANS64.TRYWAIT P0, [R0+URZ+0x88], R2 ;  /* 0x00008802000075a7 */ /* 0x0002e600080011ff */
[----:B---3--:R-:W-:Y:S05]  /*5b50*/  @!P0 NANOSLEEP.SYNCS 0x989680 ;  /* 0x009896800000895d */ /* 0x008fea0003900000 */
[----:B------:R-:W3:Y:S02]  /*5b60*/  @!P0 SYNCS.PHASECHK.TRANS64 P0, [R0+URZ+0x88], R2 ;  /* 0x00008802000085a7 */ /* 0x000ee400080010ff */
[----:B--23--:R-:W-:Y:S05]  /*5b70*/  @P0 EXIT ;  /* 0x000000000000094d */ /* 0x00cfea0003800000 */
[----:B------:R-:W-:Y:S05]  /*5b80*/  BRA `(.L_x_105) ;  /* 0xfffffffc00e87947 */ /* 0x000fea000383ffff */
.L_x_90:
[----:B------:R-:W-:-:S06]  /*5b90*/  UISETP.GE.AND UP0, UPT, UR21, 0x4, UPT ;  /* 0x000000041500788c */ /* 0x000fcc000bf06270 */
[----:B------:R-:W-:-:S13]  /*5ba0*/  PLOP3.LUT P0, PT, PT, PT, UP0, 0x80, 0x8 ;  /* 0x000000000008781c */ /* 0x000fda0003f0f008 */
[----:B------:R-:W-:Y:S05]  /*5bb0*/  @!P0 EXIT ;  /* 0x000000000000894d */ /* 0x000fea0003800000 */
[----:B------:R-:W-:Y:S01]  /*5bc0*/  BAR.SYNC.DEFER_BLOCKING 0x6, 0xa0 ;  /* 0x0182800000007b1d */ /* 0x000fe20000010000 */
[C---:B------:R-:W-:Y:S01]  /*5bd0*/  IMAD.SHL.U32 R45, R60.reuse, 0x10, RZ ;  /* 0x000000103c2d7824 */ /* 0x040fe200078e00ff */
[C---:B------:R-:W-:Y:S01]  /*5be0*/  SHF.L.U32 R3, R47.reuse, 0x15, RZ ;  /* 0x000000152f037819 */ /* 0x040fe200000006ff */
[C---:B------:R-:W-:Y:S02]  /*5bf0*/  IMAD.U32 R23, R60.reuse, 0x10000, RZ ;  /* 0x000100003c177824 */ /* 0x040fe400078e00ff */
[----:B------:R-:W-:Y:S02]  /*5c00*/  HFMA2 R59, -RZ, RZ, 0, 5.9604644775390625e-08 ;  /* 0x00000001ff3b7431 */ /* 0x000fe400000001ff */
[----:B------:R-:W-:Y:S01]  /*5c10*/  IMAD.SHL.U32 R2, R60, 0x2, RZ ;  /* 0x000000023c027824 */ /* 0x000fe200078e00ff */
[----:B------:R-:W-:Y:S01]  /*5c20*/  UMOV UR43, 0x400 ;  /* 0x00000400002b7882 */ /* 0x000fe20000000000 */
[----:B------:R-:W1:Y:S01]  /*5c30*/  LDCU.64 UR4, c[0x0][0x890] ;  /* 0x00011200ff0477ac */ /* 0x000e620008000a00 */
[----:B------:R-:W2:Y:S01]  /*5c40*/  LDC.64 R42, c[0x0][0x8b0] ;  /* 0x00022c00ff2a7b82 */ /* 0x000ea20000000a00 */
[----:B------:R-:W-:Y:S01]  /*5c50*/  IMAD.SHL.U32 R6, R47, 0x200, RZ ;  /* 0x000002002f067824 */ /* 0x000fe200078e00ff */
[C---:B------:R-:W-:Y:S01]  /*5c60*/  LOP3.LUT R7, R45.reuse, 0x40, RZ, 0xc0, !PT ;  /* 0x000000402d077812 */ /* 0x040fe200078ec0ff */
[----:B------:R-:W-:Y:S01]  /*5c70*/  ULEA UR43, UR47, UR43, 0x18 ;  /* 0x0000002b2f2b7291 */ /* 0x000fe2000f8ec0ff */
[----:B------:R-:W-:Y:S01]  /*5c80*/  LOP3.LUT R44, R45, 0x5b0, RZ, 0xc0, !PT ;  /* 0x000005b02d2c7812 */ /* 0x000fe200078ec0ff */
[----:B------:R-:W-:Y:S01]  /*5c90*/  IMAD.MOV.U32 R22, RZ, RZ, RZ ;  /* 0x000000ffff167224 */ /* 0x000fe200078e00ff */
[----:B------:R-:W-:Y:S01]  /*5ca0*/  LOP3.LUT R3, R3, 0x200000, RZ, 0xc0, !PT ;  /* 0x0020000003037812 */ /* 0x000fe200078ec0ff */
[----:B------:R-:W-:Y:S01]  /*5cb0*/  IMAD.MOV.U32 R58, RZ, RZ, RZ ;  /* 0x000000ffff3a7224 */ /* 0x000fe200078e00ff */
[----:B------:R-:W3:Y:S01]  /*5cc0*/  LDC.64 R40, c[0x0][0x8a8] ;  /* 0x00022a00ff287b82 */ /* 0x000ee20000000a00 */
[----:B------:R-:W-:Y:S01]  /*5cd0*/  LOP3.LUT R2, R7, 0x8, R2, 0xf8, !PT ;  /* 0x0000000807027812 */ /* 0x000fe200078ef802 */
[----:B------:R-:W-:Y:S01]  /*5ce0*/  IMAD.MOV.U32 R55, RZ, RZ, RZ ;  /* 0x000000ffff377224 */ /* 0x000fe200078e00ff */
[----:B------:R-:W-:Y:S01]  /*5cf0*/  LOP3.LUT R44, R44, 0x200, R6, 0xf8, !PT ;  /* 0x000002002c2c7812 */ /* 0x000fe200078ef806 */
[----:B------:R-:W4:Y:S01]  /*5d00*/  LDCU UR60, c[0x0][0x370] ;  /* 0x00006e00ff3c77ac */ /* 0x000f220008000800 */
[----:B------:R-:W-:-:S02]  /*5d10*/  LOP3.LUT R23, R3, 0x400000, R23, 0xf8, !PT ;  /* 0x0040000003177812 */ /* 0x000fc400078ef817 */
[----:B------:R-:W-:Y:S01]  /*5d20*/  LOP3.LUT P0, RZ, R45, 0x40, RZ, 0xc0, !PT ;  /* 0x000000402dff7812 */ /* 0x000fe2000780c0ff */
[----:B------:R-:W4:Y:S01]  /*5d30*/  LDS R0, [UR43+0x150] ;  /* 0x0001502bff007984 */ /* 0x000f220008000800 */
[----:B-1----:R-:W-:Y:S01]  /*5d40*/  IMAD.U32 R49, RZ, RZ, UR4 ;  /* 0x00000004ff317e24 */ /* 0x002fe2000f8e00ff */
[----:B------:R-:W-:Y:S01]  /*5d50*/  UIADD3 UR4, UPT, UPT, UR43, 0x200, URZ ;  /* 0x000002002b047890 */ /* 0x000fe2000fffe0ff */
[----:B------:R-:W-:Y:S01]  /*5d60*/  LOP3.LUT R44, R44, R2, RZ, 0xfc, !PT ;  /* 0x000000022c2c7212 */ /* 0x000fe200078efcff */
[----:B------:R-:W-:Y:S01]  /*5d70*/  IMAD.U32 R48, RZ, RZ, UR5 ;  /* 0x00000005ff307e24 */ /* 0x000fe2000f8e00ff */
[----:B------:R-:W-:Y:S01]  /*5d80*/  P2R R2, PR, RZ, 0x1 ;  /* 0x00000001ff027803 */ /* 0x000fe20000000000 */
[----:B------:R-:W1:Y:S01]  /*5d90*/  LDCU UR42, c[0x0][0xb0c] ;  /* 0x00016180ff2a77ac */ /* 0x000e620008000800 */
[----:B------:R-:W-:Y:S01]  /*5da0*/  LOP3.LUT R60, R60, 0x60, RZ, 0xc0, !PT ;  /* 0x000000603c3c7812 */ /* 0x000fe200078ec0ff */
[----:B------:R-:W-:Y:S01]  /*5db0*/  IMAD.U32 R52, RZ, RZ, UR4 ;  /* 0x00000004ff347e24 */ /* 0x000fe2000f8e00ff */
[----:B------:R-:W-:Y:S01]  /*5dc0*/  MOV R57, RZ ;  /* 0x000000ff00397202 */ /* 0x000fe20000000f00 */
[----:B------:R-:W1:Y:S01]  /*5dd0*/  LDCU UR39, c[0x0][0xb30] ;  /* 0x00016600ff2777ac */ /* 0x000e620008000800 */
[----:B------:R-:W1:Y:S01]  /*5de0*/  LDCU.64 UR54, c[0x0][0x888] ;  /* 0x00011100ff3677ac */ /* 0x000e620008000a00 */
[----:B------:R-:W1:Y:S01]  /*5df0*/  LDCU.64 UR40, c[0x0][0xb28] ;  /* 0x00016500ff2877ac */ /* 0x000e620008000a00 */
[----:B------:R-:W1:Y:S01]  /*5e00*/  LDCU.128 UR56, c[0x0][0xb10] ;  /* 0x00016200ff3877ac */ /* 0x000e620008000c00 */
[----:B------:R-:W1:Y:S01]  /*5e10*/  LDCU UR53, c[0x0][0x374] ;  /* 0x00006e80ff3577ac */ /* 0x000e620008000800 */
[----:B------:R-:W-:Y:S01]  /*5e20*/  UMOV UR52, URZ ;  /* 0x000000ff00347c82 */ /* 0x000fe20008000000 */
[----:B------:R-:W-:Y:S01]  /*5e30*/  UMOV UR46, URZ ;  /* 0x000000ff002e7c82 */ /* 0x000fe20008000000 */
[----:B-1234-:R-:W-:-:S07]  /*5e40*/  IMAD.IADD R23, R0, 0x1, R23 ;  /* 0x0000000100177824 */ /* 0x01efce00078e0217 */
.L_x_149:
[----:B------:R-:W-:Y:S02]  /*5e50*/  LEA R3, R55, UR43, 0x3 ;  /* 0x0000002b37037c11 */ /* 0x000fe4000f8e18ff */
[----:B------:R-:W-:Y:S02]  /*5e60*/  SHF.L.U32 R0, R57, 0x1f, RZ ;  /* 0x0000001f39007819 */ /* 0x000fe400000006ff */
[----:B-1----:R-:W-:Y:S02]  /*5e70*/  LEA R4, R55, UR43, 0x4 ;  /* 0x0000002b37047c11 */ /* 0x002fe4000f8e20ff */
[----:B------:R-:W1:Y:S02]  /*5e80*/  SYNCS.PHASECHK.TRANS64.TRYWAIT P0, [R3+URZ+0xa0], R0 ;  /* 0x0000a000030075a7 */ /* 0x000e6400080011ff */
[----:B-1----:R-:W-:Y:S05]  /*5e90*/  @!P0 BRA `(.L_x_106) ;  /* 0x0000003c00d48947 */ /* 0x002fea0003800000 */
.L_x_202:
[----:B------:R-:W2:Y:S01]  /*5ea0*/  LDS.128 R4, [R4+0x130] ;  /* 0x0001300004047984 */ /* 0x000ea20000000c00 */
[----:B------:R-:W-:Y:S01]  /*5eb0*/  UISETP.GE.AND UP0, UPT, UR45, 0x1, UPT ;  /* 0x000000012d00788c */ /* 0x000fe2000bf06270 */
[----:B------:R-:W-:Y:S01]  /*5ec0*/  @!PT LDS RZ, [RZ] ;  /* 0x00000000fffff984 */ /* 0x000fe20000000800 */
[----:B------:R-:W-:Y:S01]  /*5ed0*/  @!PT LDS RZ, [RZ] ;  /* 0x00000000fffff984 */ /* 0x000fe20000000800 */
[----:B------:R-:W-:Y:S01]  /*5ee0*/  @!PT LDS RZ, [RZ] ;  /* 0x00000000fffff984 */ /* 0x000fe20000000800 */
[----:B------:R-:W-:Y:S01]  /*5ef0*/  @!PT LDS RZ, [RZ] ;  /* 0x00000000fffff984 */ /* 0x000fe20000000800 */
[----:B------:R3:W-:Y:S06]  /*5f00*/  MEMBAR.ALL.CTA ;  /* 0x0000000000007992 */ /* 0x0007ec0000008000 */
[----:B---3--:R-:W3:Y:S01]  /*5f10*/  FENCE.VIEW.ASYNC.S ;  /* 0x00000000000073c6 */ /* 0x008ee20000000000 */
[----:B--2---:R-:W-:Y:S11]  /*5f20*/  LOP3.LUT P0, RZ, R6, 0x1, RZ, 0xc0, !PT ;  /* 0x0000000106ff7812 */ /* 0x004ff6000780c0ff */
[----:B------:R-:W-:Y:S02]  /*5f30*/  @!UPT UIADD3 URZ, UPT, UPT, URZ, URZ, URZ ;  /* 0x000000fffffff290 */ /* 0x000fe4000fffe0ff */
[----:B---3--:R-:W-:Y:S01]  /*5f40*/  VOTEU.ANY UP1, P0 ;  /* 0x0000000000ff7886 */ /* 0x008fe20000020100 */
[----:B------:R-:W-:Y:S01]  /*5f50*/  PLOP3.LUT P0, PT, PT, PT, UP1, 0x80, 0x8 ;  /* 0x000000000008781c */ /* 0x000fe20003f0f018 */
[----:B------:R-:W-:Y:S11]  /*5f60*/  UP2UR UR62, UPR, URZ, 0x2 ;  /* 0x00000002ff3e7883 */ /* 0x000ff60008000000 */
[----:B------:R-:W-:Y:S01]  /*5f70*/  @!UPT UIADD3 URZ, UPT, UPT, URZ, URZ, URZ ;  /* 0x000000fffffff290 */ /* 0x000fe2000fffe0ff */
[----:B-1----:R-:W-:Y:S02]  /*5f80*/  @P0 SHF.R.U32.HI R0, RZ, 0x10, R5 ;  /* 0x00000010ff000819 */ /* 0x002fe40000011605 */
        /* <DEDUP_REMOVED lines=12> */
[----:B------:R-:W2:Y:S01]  /*6050*/  LDCU UR12, c[0x0][0xb20] ;  /* 0x00016400ff0c77ac */ /* 0x000ea20008000800 */
[----:B------:R-:W-:Y:S02]  /*6060*/  UIMAD.WIDE.U32 UR4, UR53, UR59, URZ ;  /* 0x0000003b350472a5 */ /* 0x000fe4000f8e00ff */
[----:B------:R-:W-:Y:S02]  /*6070*/  UIMAD.WIDE.U32 UR6, UR60, UR56, URZ ;  /* 0x000000383c0672a5 */ /* 0x000fe4000f8e00ff */
[----:B------:R-:W-:Y:S02]  /*6080*/  UISETP.NE.AND UP0, UPT, UR58, 0x1, UPT ;  /* 0x000000013a00788c */ /* 0x000fe4000bf05270 */
[----:B------:R-:W-:Y:S02]  /*6090*/  UIMAD.WIDE.U32 UR8, UR37, UR59, URZ ;  /* 0x0000003b250872a5 */ /* 0x000fe4000f8e00ff */
[----:B------:R-:W-:Y:S02]  /*60a0*/  UIMAD.WIDE.U32 UR10, UR38, UR56, URZ ;  /* 0x00000038260a72a5 */ /* 0x000fe4000f8e00ff */
[----:B------:R-:W-:Y:S02]  /*60b0*/  UISETP.NE.AND UP1, UPT, UR42, 0x1, UPT ;  /* 0x000000012a00788c */ /* 0x000fe4000bf25270 */
[----:B------:R-:W-:Y:S01]  /*60c0*/  UISETP.NE.AND UP2, UPT, UR45, 0x1, UPT ;  /* 0x000000012d00788c */ /* 0x000fe2000bf45270 */
[----:B------:R-:W-:Y:S02]  /*60d0*/  UMOV UR4, UR5 ;  /* 0x0000000500047c82 */ /* 0x000fe40008000000 */
[----:B--2---:R-:W-:Y:S03]  /*60e0*/  USHF.R.U32.HI UR5, URZ, UR12, UR4 ;  /* 0x0000000cff057299 */ /* 0x004fe60008011604 */
[----:B------:R-:W-:Y:S02]  /*60f0*/  UMOV UR4, UR7 ;  /* 0x0000000700047c82 */ /* 0x000fe40008000000 */
[----:B------:R-:W-:Y:S02]  /*6100*/  USHF.R.U32.HI UR7, URZ, UR57, UR4 ;  /* 0x00000039ff077299 */ /* 0x000fe40008011604 */
[----:B------:R-:W-:Y:S02]  /*6110*/  USEL UR4, UR53, UR5, !UP0 ;  /* 0x0000000535047287 */ /* 0x000fe4000c000000 */
[----:B------:R-:W-:Y:S01]  /*6120*/  USEL UR7, UR60, UR7, !UP1 ;  /* 0x000000073c077287 */ /* 0x000fe2000c800000 */
[----:B------:R-:W-:Y:S01]  /*6130*/  UMOV UR5, UR9 ;  /* 0x0000000900057c82 */ /* 0x000fe20008000000 */
[----:B------:R-:W-:Y:S02]  /*6140*/  UIMAD.WIDE.U32 UR8, UR4, UR40, URZ ;  /* 0x00000028040872a5 */ /* 0x000fe4000f8e00ff */
[----:B------:R-:W-:Y:S03]  /*6150*/  USHF.R.U32.HI UR6, URZ, UR12, UR5 ;  /* 0x0000000cff067299 */ /* 0x000fe60008011605 */
[----:B------:R-:W-:Y:S01]  /*6160*/  UMOV UR5, UR11 ;  /* 0x0000000b00057c82 */ /* 0x000fe20008000000 */
[----:B------:R-:W-:Y:S02]  /*6170*/  UIMAD.WIDE.U32 UR10, UR7, UR40, URZ ;  /* 0x00000028070a72a5 */ /* 0x000fe4000f8e00ff */
[----:B------:R-:W-:Y:S02]  /*6180*/  USHF.R.U32.HI UR12, URZ, UR57, UR5 ;  /* 0x00000039ff0c7299 */ /* 0x000fe40008011605 */
[----:B------:R-:W-:Y:S01]  /*6190*/  USEL UR6, UR37, UR6, !UP0 ;  /* 0x0000000625067287 */ /* 0x000fe2000c000000 */
[----:B------:R-:W-:Y:S02]  /*61a0*/  UMOV UR5, UR9 ;  /* 0x0000000900057c82 */ /* 0x000fe40008000000 */
[----:B------:R-:W-:Y:S01]  /*61b0*/  UMOV UR10, UR11 ;  /* 0x0000000b000a7c82 */ /* 0x000fe20008000000 */
[----:B------:R-:W-:Y:S02]  /*61c0*/  @UP2 USHF.R.U32.HI UR4, URZ, UR41, UR5 ;  /* 0x00000029ff042299 */ /* 0x000fe40008011605 */
[----:B------:R-:W-:Y:S02]  /*61d0*/  @UP2 USHF.R.U32.HI UR7, URZ, UR41, UR10 ;  /* 0x00000029ff072299 */ /* 0x000fe4000801160a */
[----:B------:R-:W-:Y:S02]  /*61e0*/  UIMAD UR4, UR45, UR4, URZ ;  /* 0x000000042d0472a4 */ /* 0x000fe4000f8e02ff */
        /* <DEDUP_REMOVED lines=8> */
[----:B------:R-:W-:Y:S02]  /*6270*/  USEL UR11, UR6, UR4, !UP2 ;  /* 0x00000004060b7287 */ /* 0x000fe4000d000000 */
[----:B------:R-:W-:Y:S02]  /*6280*/  UIADD3 UR8, UPT, UPT, -UR5, URZ, URZ ;  /* 0x000000ff05087290 */ /* 0x000fe4000fffe1ff */
[----:B------:R-:W-:Y:S01]  /*6290*/  UIADD3 UR10, UPT, UPT, -UR11, URZ, URZ ;  /* 0x000000ff0b0a7290 */ /* 0x000fe2000fffe1ff */
[----:B------:R-:W-:Y:S01]  /*62a0*/  @!UP0 UMOV UR4, UR9 ;  /* 0x0000000900048c82 */ /* 0x000fe20008000000 */
[----:B------:R-:W-:Y:S02]  /*62b0*/  UIADD3 UR9, UPT, UPT, -UR6, URZ, URZ ;  /* 0x000000ff06097290 */ /* 0x000fe4000fffe1ff */
[----:B------:R-:W-:Y:S02]  /*62c0*/  @!UP0 USHF.R.U32.HI UR4, URZ, UR41, UR4 ;  /* 0x00000029ff048299 */ /* 0x000fe40008011604 */
[----:B------:R-:W-:Y:S02]  /*62d0*/  UIMAD UR10, UR45, UR10, UR6 ;  /* 0x0000000a2d0a72a4 */ /* 0x000fe4000f8e0206 */
[----:B------:R-:W-:Y:S04]  /*62e0*/  @!UP0 USEL UR4, UR5, UR4, !UP2 ;  /* 0x0000000405048287 */ /* 0x000fe8000d000000 */
[----:B------:R-:W-:Y:S02]  /*62f0*/  @!UP0 UIMAD UR10, UR7, UR10, UR4 ;  /* 0x0000000a070a82a4 */ /* 0x000fe4000f8e0204 */
[----:B------:R-:W-:Y:S02]  /*6300*/  @!UP0 UIADD3 UR11, UPT, UPT, UR11, -UR4, URZ ;  /* 0x800000040b0b8290 */ /* 0x000fe4000fffe0ff */
[----:B------:R-:W-:Y:S02]  /*6310*/  UIMAD UR7, UR42, UR8, UR38 ;  /* 0x000000082a0772a4 */ /* 0x000fe4000f8e0226 */
[----:B------:R-:W-:Y:S02]  /*6320*/  @!UP0 UIMAD UR6, UR11, UR45, UR5 ;  /* 0x0000002d0b0682a4 */ /* 0x000fe4000f8e0205 */
[----:B------:R-:W-:Y:S01]  /*6330*/  UIMAD UR4, UR58, UR9, UR37 ;  /* 0x000000093a0472a4 */ /* 0x000fe2000f8e0225 */
[----:B------:R-:W-:Y:S02]  /*6340*/  @!UP0 UMOV UR5, UR10 ;  /* 0x0000000a00058c82 */ /* 0x000fe40008000000 */
[----:B------:R-:W-:Y:S02]  /*6350*/  UIMAD UR38, UR5, UR42, UR7 ;  /* 0x0000002a052672a4 */ /* 0x000fe4000f8e0207 */
[----:B------:R-:W-:Y:S11]  /*6360*/  UIMAD UR37, UR6, UR58, UR4 ;  /* 0x0000003a062572a4 */ /* 0x000ff6000f8e0204 */
[----:B------:R-:W-:Y:S01]  /*6370*/  @!UPT UIADD3 URZ, UPT, UPT, URZ, URZ, URZ ;  /* 0x000000fffffff290 */ /* 0x000fe2000fffe0ff */
.L_x_107:
[----:B------:R-:W-:Y:S01]  /*6380*/  UISETP.NE.AND UP0, UPT, UR39, 0x1, UPT ;  /* 0x000000012700788c */ /* 0x000fe2000bf05270 */
[----:B------:R-:W-:Y:S01]  /*6390*/  LOP3.LUT P0, RZ, R52, 0x90, RZ, 0xc0, !PT ;  /* 0x0000009034ff7812 */ /* 0x000fe2000780c0ff */
[----:B------:R-:W-:Y:S01]  /*63a0*/  USHF.L.U32 UR50, UR20, 0x6, URZ ;  /* 0x0000000614327899 */ /* 0x000fe200080006ff */
[----:B------:R-:W-:Y:S01]  /*63b0*/  BSSY.RECONVERGENT B6, `(.L_x_108) ;  /* 0x0000034000067945 */ /* 0x000fe20003800200 */
[----:B------:R-:W-:Y:S01]  /*63c0*/  USHF.L.U32 UR49, UR24, 0x7, URZ ;  /* 0x0000000718317899 */ /* 0x000fe200080006ff */
[----:B------:R-:W-:Y:S06]  /*63d0*/  IADD3 R55, PT, PT, R55, 0x1, RZ ;  /* 0x0000000137377810 */ /* 0x000fec0007ffe0ff */
[----:B------:R-:W2:Y:S01]  /*63e0*/  @!UP0 LDCU.128 UR12, c[0x0][0xb10] ;  /* 0x00016200ff0c87ac */ /* 0x000ea20008000c00 */
[----:B------:R-:W3:Y:S01]  /*63f0*/  @!UP0 LDCU UR5, c[0x0][0xb0c] ;  /* 0x00016180ff0587ac */ /* 0x000ee20008000800 */
[----:B------:R-:W4:Y:S01]  /*6400*/  @!UP0 LDCU UR10, c[0x0][0xb20] ;  /* 0x00016400ff0a87ac */ /* 0x000f220008000800 */
[----:B--2---:R-:W-:Y:S02]  /*6410*/  UIMAD.WIDE.U32 UR8, UR38, UR12, URZ ;  /* 0x0000000c260872a5 */ /* 0x004fe4000f8e00ff */
[----:B------:R-:W-:Y:S02]  /*6420*/  UIMAD.WIDE.U32 UR6, UR37, UR15, URZ ;  /* 0x0000000f250672a5 */ /* 0x000fe4000f8e00ff */
[----:B------:R-:W-:Y:S03]  /*6430*/  @!UP0 UISETP.NE.AND UP1, UPT, UR14, 0x1, UPT ;  /* 0x000000010e00888c */ /* 0x000fe6000bf25270 */
[----:B------:R-:W-:Y:S01]  /*6440*/  @!UP0 UMOV UR4, UR9 ;  /* 0x0000000900048c82 */ /* 0x000fe20008000000 */
[----:B---3--:R-:W-:Y:S02]  /*6450*/  @!UP0 UISETP.NE.AND UP2, UPT, UR5, 0x1, UPT ;  /* 0x000000010500888c */ /* 0x008fe4000bf45270 */
[----:B------:R-:W-:Y:S01]  /*6460*/  @!UP0 USHF.R.U32.HI UR4, URZ, UR13, UR4 ;  /* 0x0000000dff048299 */ /* 0x000fe20008011604 */
[----:B------:R-:W-:Y:S02]  /*6470*/  @!UP0 UMOV UR6, UR7 ;  /* 0x0000000700068c82 */ /* 0x000fe40008000000 */
[----:B----4-:R-:W-:Y:S02]  /*6480*/  @!UP0 USHF.R.U32.HI UR6, URZ, UR10, UR6 ;  /* 0x0000000aff068299 */ /* 0x010fe40008011606 */
[----:B------:R-:W-:Y:S02]  /*6490*/  @!UP0 USEL UR7, UR38, UR4, !UP2 ;  /* 0x0000000426078287 */ /* 0x000fe4000d000000 */
[----:B------:R-:W-:Y:S04]  /*64a0*/  @!UP0 USEL UR6, UR37, UR6, !UP1 ;  /* 0x0000000625068287 */ /* 0x000fe8000c800000 */
[----:B------:R-:W-:Y:S02]  /*64b0*/  @!UP0 UIADD3 UR4, UPT, UPT, -UR7, UR6, URZ ;  /* 0x0000000607048290 */ /* 0x000fe4000fffe1ff */
[----:B------:R-:W-:Y:S02]  /*64c0*/  @!UP0 UIADD3 UR6, UPT, UPT, UR7, -UR6, URZ ;  /* 0x8000000607068290 */ /* 0x000fe4000fffe0ff */
[----:B------:R-:W-:Y:S02]  /*64d0*/  @!UP0 UIMAD UR38, UR4, UR5, UR38 ;  /* 0x00000005042682a4 */ /* 0x000fe4000f8e0226 */
[----:B------:R-:W-:Y:S01]  /*64e0*/  @!UP0 UIMAD UR37, UR6, UR14, UR37 ;  /* 0x0000000e062582a4 */ /* 0x000fe2000f8e0225 */
[----:B------:R-:W-:Y:S11]  /*64f0*/  @!P0 BRA `(.L_x_109) ;  /* 0x00000000007c8947 */ /* 0x000ff60003800000 */
[----:B------:R-:W2:Y:S01]  /*6500*/  LDCU.64 UR8, c[0x4][0x80] ;  /* 0x01001000ff0877ac */ /* 0x000ea20008000a00 */
[----:B------:R-:W-:Y:S01]  /*6510*/  MOV R2, 0x0 ;  /* 0x0000000000027802 */ /* 0x000fe20000000f00 */
[----:B------:R-:W-:Y:S02]  /*6520*/  HFMA2 R12, -RZ, RZ, 0, 5.9604644775390625e-08 ;  /* 0x00000001ff0c7431 */ /* 0x000fe400000001ff */
[----:B------:R-:W-:Y:S01]  /*6530*/  IMAD.MOV.U32 R8, RZ, RZ, 0x70 ;  /* 0x00000070ff087424 */ /* 0x000fe200078e00ff */
[----:B------:R3:W4:Y:S01]  /*6540*/  LDC.64 R14, c[0x4][R2] ;  /* 0x01000000020e7b82 */ /* 0x0007220000000a00 */
[----:B------:R-:W1:Y:S01]  /*6550*/  LDCU.64 UR6, c[0x4][0x88] ;  /* 0x01001100ff0677ac */ /* 0x000e620008000a00 */
[----:B------:R-:W-:Y:S01]  /*6560*/  IMAD.MOV.U32 R13, RZ, RZ, RZ ;  /* 0x000000ffff0d7224 */ /* 0x000fe200078e00ff */
[----:B------:R-:W1:Y:S01]  /*6570*/  LDCU.64 UR4, c[0x4][0x8] ;  /* 0x01000100ff0477ac */ /* 0x000e620008000a00 */
[----:B--2---:R-:W-:Y:S01]  /*6580*/  MOV R5, UR9 ;  /* 0x0000000900057c02 */ /* 0x004fe20008000f00 */
[----:B------:R-:W-:Y:S01]  /*6590*/  IMAD.U32 R4, RZ, RZ, UR8 ;  /* 0x00000008ff047e24 */ /* 0x000fe2000f8e00ff */
[----:B-1----:R-:W-:Y:S01]  /*65a0*/  MOV R7, UR7 ;  /* 0x0000000700077c02 */ /* 0x002fe20008000f00 */
[----:B------:R-:W-:Y:S01]  /*65b0*/  IMAD.U32 R6, RZ, RZ, UR6 ;  /* 0x00000006ff067e24 */ /* 0x000fe2000f8e00ff */
[----:B------:R-:W-:Y:S01]  /*65c0*/  MOV R11, UR5 ;  /* 0x00000005000b7c02 */ /* 0x000fe20008000f00 */
[----:B------:R-:W-:Y:S02]  /*65d0*/  IMAD.U32 R10, RZ, RZ, UR4 ;  /* 0x00000004ff0a7e24 */ /* 0x000fe4000f8e00ff */
[----:B------:R-:W-:Y:S07]  /*65e0*/  LEPC R20, `(.L_x_110) ;  /* 0x000000001014794e */ /* 0x000fee0000000000 */
[----:B---345:R-:W-:Y:S05]  /*65f0*/  CALL.ABS.NOINC R14 ;  /* 0x000000000e007343 */ /* 0x038fea0003c00000 */
.L_x_110:
[----:B------:R-:W1:Y:S01]  /*6600*/  LDCU.64 UR8, c[0x4][0x80] ;  /* 0x01001000ff0877ac */ /* 0x000e620008000a00 */
[----:B------:R-:W2:Y:S01]  /*6610*/  LDC.64 R2, c[0x4][R2] ;  /* 0x0100000002027b82 */ /* 0x000ea20000000a00 */
[----:B------:R-:W-:Y:S02]  /*6620*/  HFMA2 R12, -RZ, RZ, 0, 5.9604644775390625e-08 ;  /* 0x00000001ff0c7431 */ /* 0x000fe400000001ff */
[----:B------:R-:W-:Y:S02]  /*6630*/  IMAD.MOV.U32 R8, RZ, RZ, 0x70 ;  /* 0x00000070ff087424 */ /* 0x000fe400078e00ff */
[----:B------:R-:W-:Y:S01]  /*6640*/  IMAD.MOV.U32 R13, RZ, RZ, RZ ;  /* 0x000000ffff0d7224 */ /* 0x000fe200078e00ff */
[----:B------:R-:W3:Y:S01]  /*6650*/  LDCU.64 UR6, c[0x4][0x88] ;  /* 0x01001100ff0677ac */ /* 0x000ee20008000a00 */
[----:B------:R-:W4:Y:S01]  /*6660*/  LDCU.64 UR4, c[0x4][0x8] ;  /* 0x01000100ff0477ac */ /* 0x000f220008000a00 */
[----:B-1----:R-:W-:Y:S02]  /*6670*/  MOV R4, UR8 ;  /* 0x0000000800047c02 */ /* 0x002fe40008000f00 */
[----:B------:R-:W-:Y:S02]  /*6680*/  MOV R5, UR9 ;  /* 0x0000000900057c02 */ /* 0x000fe40008000f00 */
[----:B---3--:R-:W-:Y:S01]  /*6690*/  MOV R7, UR7 ;  /* 0x0000000700077c02 */ /* 0x008fe20008000f00 */
[----:B------:R-:W-:Y:S01]  /*66a0*/  IMAD.U32 R6, RZ, RZ, UR6 ;  /* 0x00000006ff067e24 */ /* 0x000fe2000f8e00ff */
[----:B----4-:R-:W-:Y:S01]  /*66b0*/  MOV R11, UR5 ;  /* 0x00000005000b7c02 */ /* 0x010fe20008000f00 */
[----:B------:R-:W-:Y:S02]  /*66c0*/  IMAD.U32 R10, RZ, RZ, UR4 ;  /* 0x00000004ff0a7e24 */ /* 0x000fe4000f8e00ff */
[----:B------:R-:W-:Y:S07]  /*66d0*/  LEPC R20, `(.L_x_109) ;  /* 0x000000001014794e */ /* 0x000fee0000000000 */
[----:B--2---:R-:W-:Y:S05]  /*66e0*/  CALL.ABS.NOINC R2 ;  /* 0x0000000002007343 */ /* 0x004fea0003c00000 */
.L_x_109:
[----:B------:R-:W-:Y:S05]  /*66f0*/  BSYNC.RECONVERGENT B6 ;  /* 0x0000000000067941 */ /* 0x000fea0003800200 */
.L_x_108:
[----:B------:R-:W-:Y:S02]  /*6700*/  R2UR UR6, R51 ;  /* 0x00000000330672ca */ /* 0x000fe400000e0000 */
[----:B------:R-:W-:Y:S02]  /*6710*/  R2UR UR5, R49 ;  /* 0x00000000310572ca */ /* 0x000fe400000e0000 */
[----:B------:R-:W-:Y:S02]  /*6720*/  R2UR UR4, R48 ;  /* 0x00000000300472ca */ /* 0x000fe400000e0000 */
[----:B------:R-:W-:Y:S02]  /*6730*/  ISETP.NE.U32.AND P4, PT, R42, RZ, PT ;  /* 0x000000ff2a00720c */ /* 0x000fe40003f85070 */
[----:B------:R-:W-:Y:S02]  /*6740*/  ISETP.NE.U32.AND P2, PT, RZ, UR54, PT ;  /* 0x00000036ff007c0c */ /* 0x000fe4000bf45070 */
[----:B------:R-:W-:Y:S02]  /*6750*/  ISETP.NE.AND.EX P4, PT, R43, RZ, PT, P4 ;  /* 0x000000ff2b00720c */ /* 0x000fe40003f85340 */
[----:B------:R-:W-:Y:S01]  /*6760*/  ISETP.NE.AND.EX P2, PT, RZ, UR55, PT, P2 ;  /* 0x00000037ff007c0c */ /* 0x000fe2000bf45320 */
[----:B------:R-:W-:Y:S02]  /*6770*/  UISETP.NE.AND UP2, UPT, UR6, URZ, UPT ;  /* 0x000000ff0600728c */ /* 0x000fe4000bf45270 */
[----:B------:R-:W-:Y:S04]  /*6780*/  UISETP.NE.U32.AND UP0, UPT, UR5, URZ, UPT ;  /* 0x000000ff0500728c */ /* 0x000fe8000bf05070 */
[----:B------:R-:W-:Y:S01]  /*6790*/  UISETP.NE.AND.EX UP1, UPT, UR4, URZ, UPT, UP0 ;  /* 0x000000ff0400728c */ /* 0x000fe2000bf25300 */
[----:B------:R-:W-:Y:S01]  /*67a0*/  PLOP3.LUT P1, PT, PT, PT, UP2, 0x80, 0x8 ;  /* 0x000000000008781c */ /* 0x000fe20003f2f028 */
[----:B------:R-:W-:Y:S03]  /*67b0*/  UPLOP3.LUT UP0, UPT, UPT, UPT, UPT, 0x40, 0x4 ;  /* 0x000000000004789c */ /* 0x000fe60003f0e870 */
[----:B------:R-:W-:Y:S06]  /*67c0*/  @UP2 UPLOP3.LUT UP0, UPT, UPT, UPT, UP1, 0x80, 0x8 ;  /* 0x000000000008289c */ /* 0x000fec0003f0f010 */
[----:B------:R-:W-:Y:S01]  /*67d0*/  PLOP3.LUT P0, PT, PT, PT, UP0, 0x80, 0x8 ;  /* 0x000000000008781c */ /* 0x000fe20003f0f008 */
[----:B------:R-:W-:Y:S01]  /*67e0*/  @!UPT UIADD3 URZ, UPT, UPT, URZ, URZ, URZ ;  /* 0x000000fffffff290 */ /* 0x000fe2000fffe0ff */
[----:B------:R-:W-:Y:S11]  /*67f0*/  BRA.U !UP1, `(.L_x_111) ;  /* 0x0000000109407547 */ /* 0x000ff6000b800000 */
[----:B------:R-:W-:Y:S01]  /*6800*/  UISETP.NE.U32.AND UP0, UPT, UR54, URZ, UPT ;  /* 0x000000ff3600728c */ /* 0x000fe2000bf05070 */
[----:B------:R-:W-:Y:S01]  /*6810*/  R2UR UR6, R49 ;  /* 0x00000000310672ca */ /* 0x000fe200000e0000 */
[----:B------:R-:W2:Y:S01]  /*6820*/  LDCU.64 UR8, c[0x0][0x358] ;  /* 0x00006b00ff0877ac */ /* 0x000ea20008000a00 */
[----:B------:R-:W-:Y:S02]  /*6830*/  HFMA2 R46, -RZ, RZ, 0, 5.9604644775390625e-08 ;  /* 0x00000001ff2e7431 */ /* 0x000fe400000001ff */
[----:B-1----:R-:W-:Y:S01]  /*6840*/  IMAD.MOV.U32 R0, RZ, RZ, 0x1 ;  /* 0x00000001ff007424 */ /* 0x002fe200078e00ff */
[----:B------:R-:W-:Y:S06]  /*6850*/  UISETP.NE.AND.EX UP0, UPT, UR55, URZ, UPT, UP0 ;  /* 0x000000ff3700728c */ /* 0x000fec000bf05300 */
[----:B------:R-:W-:Y:S05]  /*6860*/  PLOP3.LUT P3, PT, PT, PT, UP0, 0x80, 0x8 ;  /* 0x000000000008781c */ /* 0x000fea0003f6f008 */
[----:B------:R-:W1:Y:S01]  /*6870*/  @UP0 LDCU.64 UR4, c[0x0][0x888] ;  /* 0x00011100ff0407ac */ /* 0x000e620008000a00 */
[----:B------:R-:W-:Y:S07]  /*6880*/  @UP0 UIMAD UR6, UR36, UR6, URZ ;  /* 0x00000006240602a4 */ /* 0x000fee000f8e02ff */
[----:B------:R-:W-:Y:S01]  /*6890*/  @!P3 PRMT R46, R0, 0x7610, R46 ;  /* 0x00007610002eb816 */ /* 0x000fe2000000002e */
[----:B-1----:R-:W-:Y:S06]  /*68a0*/  @UP0 UIMAD.WIDE UR4, UR6, 0x4, UR4 ;  /* 0x00000004060408a5 */ /* 0x002fec000f8e0204 */
[----:B------:R-:W-:Y:S02]  /*68b0*/  IMAD.U32 R2, RZ, RZ, UR4 ;  /* 0x00000004ff027e24 */ /* 0x000fe4000f8e00ff */
[----:B------:R-:W-:Y:S03]  /*68c0*/  IMAD.U32 R3, RZ, RZ, UR5 ;  /* 0x00000005ff037e24 */ /* 0x000fe6000f8e00ff */
[----:B------:R-:W1:Y:S02]  /*68d0*/  @!UP0 LDCU UR4, c[0x0][0x880] ;  /* 0x00011000ff0487ac */ /* 0x000e640008000800 */
[----:B--2--5:R2:W5:Y:S02]  /*68e0*/  @P3 LDG.E R27, desc[UR8][R2.64] ;  /* 0x00000008021b3981 */ /* 0x024564000c1e1900 */
[----:B-12---:R-:W-:Y:S02]  /*68f0*/  @!P3 MOV R27, UR4 ;  /* 0x00000004001bbc02 */ /* 0x006fe40008000f00 */
.L_x_111:
[----:B------:R-:W-:Y:S05]  /*6900*/  @!P4 BRA `(.L_x_112) ;  /* 0x000000000024c947 */ /* 0x000fea0003800000 */
[----:B------:R-:W-:Y:S01]  /*6910*/  ISETP.NE.U32.AND P3, PT, R40, RZ, PT ;  /* 0x000000ff2800720c */ /* 0x000fe20003f65070 */
[----:B------:R-:W2:Y:S03]  /*6920*/  LDCU.64 UR4, c[0x0][0x358] ;  /* 0x00006b00ff0477ac */ /* 0x000ea60008000a00 */
[----:B------:R-:W-:Y:S11]  /*6930*/  ISETP.NE.AND.EX P3, PT, R41, RZ, PT, P3 ;  /* 0x000000ff2900720c */ /* 0x000ff60003f65330 */
[----:B------:R-:W-:Y:S02]  /*6940*/  @!UPT UIADD3 URZ, UPT, UPT, URZ, URZ, URZ ;  /* 0x000000fffffff290 */ /* 0x000fe4000fffe0ff */
[----:B------:R-:W3:Y:S01]  /*6950*/  @P3 LDC.64 R2, c[0x0][0x8a8] ;  /* 0x00022a00ff023b82 */ /* 0x000ee20000000a00 */
[----:B-1----:R-:W-:Y:S04]  /*6960*/  @P3 IMAD R0, R42, UR36, RZ ;  /* 0x000000242a003c24 */ /* 0x002fe8000f8e02ff */
[----:B---3--:R-:W-:Y:S05]  /*6970*/  @P3 IMAD.WIDE R2, R0, 0x4, R2 ;  /* 0x0000000400023825 */ /* 0x008fea00078e0202 */
[----:B--2--5:R2:W5:Y:S02]  /*6980*/  @P3 LDG.E R24, desc[UR4][R2.64] ;  /* 0x0000000402183981 */ /* 0x024564000c1e1900 */
[----:B--2---:R-:W3:Y:S02]  /*6990*/  @!P3 LDC R24, c[0x0][0x8a0] ;  /* 0x00022800ff18bb82 */ /* 0x004ee40000000800 */
.L_x_112:
[----:B-----5:R-:W-:Y:S01]  /*69a0*/  FSETP.NEU.AND P3, PT, R27, RZ, PT ;  /* 0x000000ff1b00720b */ /* 0x020fe20003f6d000 */
[----:B------:R-:W-:Y:S01]  /*69b0*/  IMAD.SHL.U32 R56, R44, 0x2, RZ ;  /* 0x000000022c387824 */ /* 0x000fe200078e00ff */
[----:B------:R-:W-:Y:S01]  /*69c0*/  SEL R3, RZ, 0xffffffff, P2 ;  /* 0xffffffffff037807 */ /* 0x000fe20001000000 */
[----:B------:R-:W-:Y:S01]  /*69d0*/  BSSY B1, `(.L_x_113) ;  /* 0x0000034000017945 */ /* 0x000fe20003800000 */
[----:B------:R-:W-:Y:S01]  /*69e0*/  @P1 LOP3.LUT P2, RZ, R46, 0xff, RZ, 0xc0, !PT ;  /* 0x000000ff2eff1812 */ /* 0x000fe2000784c0ff */
[----:B------:R-:W-:Y:S01]  /*69f0*/  IMAD.MOV.U32 R63, RZ, RZ, 0x1 ;  /* 0x00000001ff3f7424 */ /* 0x000fe200078e00ff */
[----:B-1----:R-:W-:Y:S01]  /*6a00*/  @P1 SEL R0, RZ, 0xffffffff, P3 ;  /* 0xffffffffff001807 */ /* 0x002fe20001800000 */
[C---:B------:R-:W-:Y:S01]  /*6a10*/  IMAD R25, R22.reuse, 0x40, R23 ;  /* 0x0000004016197824 */ /* 0x040fe200078e0217 */
[----:B------:R-:W-:Y:S01]  /*6a20*/  LOP3.LUT R59, R59, 0x1, RZ, 0x3c, !PT ;  /* 0x000000013b3b7812 */ /* 0x000fe200078e3cff */
[----:B------:R-:W-:Y:S01]  /*6a30*/  IMAD.MOV.U32 R26, RZ, RZ, RZ ;  /* 0x000000ffff1a7224 */ /* 0x000fe200078e00ff */
[C---:B------:R-:W-:Y:S02]  /*6a40*/  @P0 SEL R0, R3.reuse, R0, !P2 ;  /* 0x0000000003000207 */ /* 0x040fe40005000000 */
[----:B------:R-:W-:Y:S02]  /*6a50*/  CS2R R38, SRZ ;  /* 0x0000000000267805 */ /* 0x000fe4000001ff00 */
[----:B------:R-:W-:Y:S02]  /*6a60*/  LEA R53, R22, UR43, 0x3 ;  /* 0x0000002b16357c11 */ /* 0x000fe4000f8e18ff */
[----:B------:R-:W-:Y:S02]  /*6a70*/  CS2R R36, SRZ ;  /* 0x0000000000247805 */ /* 0x000fe4000001ff00 */
[----:B------:R-:W-:Y:S02]  /*6a80*/  @P1 LOP3.LUT R0, R0, 0x1, RZ, 0xc0, !PT ;  /* 0x0000000100001812 */ /* 0x000fe400078ec0ff */
[----:B------:R-:W-:Y:S02]  /*6a90*/  CS2R R30, SRZ ;  /* 0x00000000001e7805 */ /* 0x000fe4000001ff00 */
[----:B------:R-:W-:Y:S02]  /*6aa0*/  PLOP3.LUT P2, PT, PT, PT, UP1, 0x80, 0x8 ;  /* 0x000000000008781c */ /* 0x000fe40003f4f018 */
[----:B------:R-:W-:Y:S02]  /*6ab0*/  CS2R R28, SRZ ;  /* 0x00000000001c7805 */ /* 0x000fe4000001ff00 */
[----:B------:R-:W-:Y:S01]  /*6ac0*/  ISETP.NE.U32.OR P6, PT, R0, 0x1, !P1 ;  /* 0x000000010000780c */ /* 0x000fe20004fc5470 */
[----:B------:R-:W-:Y:S01]  /*6ad0*/  VIADD R62, R56, UR43 ;  /* 0x0000002b383e7c36 */ /* 0x000fe20008000000 */
[----:B------:R-:W-:Y:S02]  /*6ae0*/  LOP3.LUT P4, R54, R46, 0xff, RZ, 0xc0, !PT ;  /* 0x000000ff2e367812 */ /* 0x000fe4000788c0ff */
[----:B------:R-:W-:Y:S02]  /*6af0*/  SEL R2, RZ, 0xffffffff, P3 ;  /* 0xffffffffff027807 */ /* 0x000fe40001800000 */
[----:B------:R-:W-:Y:S03]  /*6b00*/  P2R R61, PR, RZ, 0x40 ;  /* 0x00000040ff3d7803 */ /* 0x000fe60000000000 */
[----:B------:R-:W-:Y:S04]  /*6b10*/  @P2 SEL R2, R3, R2, !P4 ;  /* 0x0000000203022207 */ /* 0x000fe80006000000 */
[----:B------:R-:W-:Y:S02]  /*6b20*/  @P6 SHF.L.U32 R0, R59, 0x1f, RZ ;  /* 0x0000001f3b006819 */ /* 0x000fe400000006ff */
[----:B------:R-:W-:Y:S02]  /*6b30*/  LOP3.LUT R2, R2, 0x1, RZ, 0xc0, !PT ;  /* 0x0000000102027812 */ /* 0x000fe400078ec0ff */
[----:B------:R1:W2:Y:S02]  /*6b40*/  @P6 SYNCS.PHASECHK.TRANS64.TRYWAIT P1, [UR43+0x50], R0 ;  /* 0x00005000ff0065a7 */ /* 0x0002a4000802112b */
[----:B------:R-:W-:Y:S04]  /*6b50*/  ISETP.NE.U32.AND P5, PT, R2, 0x1, PT ;  /* 0x000000010200780c */ /* 0x000fe80003fa5070 */
[----:B------:R-:W-:Y:S02]  /*6b60*/  P2R R64, PR, RZ, 0x20 ;  /* 0x00000020ff407803 */ /* 0x000fe40000000000 */
[----:B-1----:R-:W-:Y:S04]  /*6b70*/  SHF.L.U32 R0, R58, 0x1f, RZ ;  /* 0x0000001f3a007819 */ /* 0x002fe800000006ff */
[----:B------:R1:W4:Y:S01]  /*6b80*/  SYNCS.PHASECHK.TRANS64.TRYWAIT P0, [R53+URZ+0xc0], R0 ;  /* 0x0000c000350075a7 */ /* 0x00032200080011ff */
[----:B--2---:R-:W-:Y:S01]  /*6b90*/  @P6 SEL R63, RZ, 0x1, !P1 ;  /* 0x00000001ff3f6807 */ /* 0x004fe20004800000 */
[----:B-1----:R-:W-:Y:S06]  /*6ba0*/  @!P6 BRA `(.L_x_114) ;  /* 0x000000000058e947 */ /* 0x002fec0003800000 */
[C---:B------:R-:W-:Y:S01]  /*6bb0*/  VIADD R2, R62.reuse, 0x200 ;  /* 0x000002003e027836 */ /* 0x040fe20000000000 */
[----:B------:R-:W-:Y:S01]  /*6bc0*/  LOP3.LUT P6, RZ, R45, 0x40, RZ, 0xc0, !PT ;  /* 0x000000402dff7812 */ /* 0x000fe200078cc0ff */
[----:B------:R-:W-:Y:S01]  /*6bd0*/  BSSY B0, `(.L_x_115) ;  /* 0x000000e000007945 */ /* 0x000fe20003800000 */
[----:B------:R-:W-:Y:S01]  /*6be0*/  ISETP.NE.AND P2, PT, R63, RZ, PT ;  /* 0x000000ff3f00720c */ /* 0x000fe20003f45270 */
[----:B------:R-:W-:Y:S01]  /*6bf0*/  @P5 VIADD R4, R62, 0x210 ;  /* 0x000002103e045836 */ /* 0x000fe20000000000 */
[----:B------:R-:W-:Y:S01]  /*6c00*/  PLOP3.LUT P1, PT, PT, PT, PT, 0x8, 0x80 ;  /* 0x000000000080781c */ /* 0x000fe20003f2e170 */
[----:B------:R-:W-:Y:S01]  /*6c10*/  IMAD.MOV.U32 R39, RZ, RZ, RZ ;  /* 0x000000ffff277224 */ /* 0x000fe200078e00ff */
[----:B------:R-:W-:Y:S02]  /*6c20*/  @P5 PLOP3.LUT P1, PT, P6, PT, PT, 0x80, 0x8 ;  /* 0x000000000008581c */ /* 0x000fe4000372f070 */
[----:B------:R-:W-:Y:S02]  /*6c30*/  CS2R R36, SRZ ;  /* 0x0000000000247805 */ /* 0x000fe4000001ff00 */
[----:B------:R-:W-:Y:S02]  /*6c40*/  CS2R R30, SRZ ;  /* 0x00000000001e7805 */ /* 0x000fe4000001ff00 */
[----:B------:R-:W-:Y:S07]  /*6c50*/  CS2R R28, SRZ ;  /* 0x00000000001c7805 */ /* 0x000fee000001ff00 */
[----:B------:R-:W-:Y:S01]  /*6c60*/  @P1 VIADD R4, R2, 0xfffffff0 ;  /* 0xfffffff002041836 */ /* 0x000fe20000000000 */
[----:B------:R-:W-:Y:S06]  /*6c70*/  @P2 BRA `(.L_x_116) ;  /* 0x00000000000c2947 */ /* 0x000fec0003800000 */
[----:B------:R-:W-:Y:S04]  /*6c80*/  SHF.L.U32 R3, R59, 0x1f, RZ ;  /* 0x0000001f3b037819 */ /* 0x000fe800000006ff */
[----:B------:R-:W1:Y:S02]  /*6c90*/  SYNCS.PHASECHK.TRANS64.TRYWAIT P1, [UR43+0x50], R3 ;  /* 0x00005003ff0075a7 */ /* 0x000e64000802112b */
[----:B-1----:R-:W-:Y:S05]  /*6ca0*/  @!P1 BRA `(.L_x_117) ;  /* 0x0000003000649947 */ /* 0x002fea0003800000 */
.L_x_116:
[----:B------:R-:W-:Y:S05]  /*6cb0*/  BSYNC B0 ;  /* 0x0000000000007941 */ /* 0x000fea0003800000 */
.L_x_115:
[----:B------:R-:W-:Y:S01]  /*6cc0*/  ISETP.NE.AND P1, PT, R64, RZ, PT ;  /* 0x000000ff4000720c */ /* 0x000fe20003f25270 */
[----:B------:R-:W-:Y:S11]  /*6cd0*/  HFMA2 R26, -RZ, RZ, 0, 5.9604644775390625e-08 ;  /* 0x00000001ff1a7431 */ /* 0x000ff600000001ff */
[----:B------:R-:W-:Y:S01]  /*6ce0*/  @!UPT UIADD3 URZ, UPT, UPT, URZ, URZ, URZ ;  /* 0x000000fffffff290 */ /* 0x000fe2000fffe0ff */
[----:B------:R2:W1:Y:S04]  /*6cf0*/  @P1 LDS.128 R36, [R4] ;  /* 0x0000000004241984 */ /* 0x0004680000000c00 */
[----:B------:R2:W1:Y:S02]  /*6d00*/  @P1 LDS.128 R28, [R56+UR43+0x200] ;  /* 0x0002002b381c1984 */ /* 0x0004640008000c00 */
.L_x_114:
[----:B------:R-:W-:Y:S05]  /*6d10*/  BSYNC B1 ;  /* 0x0000000000017941 */ /* 0x000fea0003800000 */
.L_x_113:
[----:B-1----:R-:W-:Y:S04]  /*6d20*/  SHF.R.U32.HI R2, RZ, 0x15, R25 ;  /* 0x00000015ff027819 */ /* 0x002fe80000011619 */
[----:B------:R-:W-:Y:S01]  /*6d30*/  LOP3.LUT P1, RZ, R2, 0x3, R47, 0x48, !PT ;  /* 0x0000000302ff7812 */ /* 0x000fe2000782482f */
[----:B------:R-:W-:Y:S01]  /*6d40*/  @!UPT UIADD3 URZ, UPT, UPT, URZ, URZ, URZ ;  /* 0x000000fffffff290 */ /* 0x000fe2000fffe0ff */
[----:B----4-:R-:W-:Y:S11]  /*6d50*/  @P0 BRA `(.L_x_118) ;  /* 0x0000000000080947 */ /* 0x010ff60003800000 */
[----:B------:R-:W1:Y:S02]  /*6d60*/  SYNCS.PHASECHK.TRANS64.TRYWAIT P0, [R53+URZ+0xc0], R0 ;  /* 0x0000c000350075a7 */ /* 0x000e6400080011ff */
[----:B-1----:R-:W-:Y:S05]  /*6d70*/  @!P0 BRA `(.L_x_119) ;  /* 0x0000003000488947 */ /* 0x002fea0003800000 */
.L_x_118:
[----:B------:R-:W-:Y:S05]  /*6d80*/  @!P1 BRA `(.L_x_120) ;  /* 0x0000000000409947 */ /* 0x000fea0003800000 */
[----:B------:R-:W4:Y:S01]  /*6d90*/  LDCU.64 UR8, c[0x4][0x70] ;  /* 0x01000e00ff0877ac */ /* 0x000f220008000a00 */
[----:B------:R-:W-:Y:S01]  /*6da0*/  MOV R3, 0x0 ;  /* 0x0000000000037802 */ /* 0x000fe20000000f00 */
[----:B------:R-:W-:Y:S02]  /*6db0*/  HFMA2 R12, -RZ, RZ, 0, 5.9604644775390625e-08 ;  /* 0x00000001ff0c7431 */ /* 0x000fe400000001ff */
[----:B------:R-:W-:Y:S02]  /*6dc0*/  IMAD.MOV.U32 R8, RZ, RZ, 0x192 ;  /* 0x00000192ff087424 */ /* 0x000fe400078e00ff */
[----:B------:R-:W-:Y:S01]  /*6dd0*/  IMAD.MOV.U32 R13, RZ, RZ, RZ ;  /* 0x000000ffff0d7224 */ /* 0x000fe200078e00ff */
[----:B------:R-:W5:Y:S01]  /*6de0*/  LDCU.64 UR6, c[0x4][0x78] ;  /* 0x01000f00ff0677ac */ /* 0x000f620008000a00 */
[----:B------:R-:W1:Y:S01]  /*6df0*/  LDC.64 R2, c[0x4][R3] ;  /* 0x0100000003027b82 */ /* 0x000e620000000a00 */
[----:B------:R-:W3:Y:S01]  /*6e00*/  LDCU.64 UR4, c[0x4][0x10] ;  /* 0x01000200ff0477ac */ /* 0x000ee20008000a00 */
[----:B----4-:R-:W-:Y:S01]  /*6e10*/  MOV R5, UR9 ;  /* 0x0000000900057c02 */ /* 0x010fe20008000f00 */
[----:B--2---:R-:W-:Y:S01]  /*6e20*/  IMAD.U32 R4, RZ, RZ, UR8 ;  /* 0x00000008ff047e24 */ /* 0x004fe2000f8e00ff */
[----:B-----5:R-:W-:Y:S01]  /*6e30*/  MOV R7, UR7 ;  /* 0x0000000700077c02 */ /* 0x020fe20008000f00 */
[----:B------:R-:W-:Y:S01]  /*6e40*/  IMAD.U32 R6, RZ, RZ, UR6 ;  /* 0x00000006ff067e24 */ /* 0x000fe2000f8e00ff */
[----:B---3--:R-:W-:Y:S01]  /*6e50*/  MOV R11, UR5 ;  /* 0x00000005000b7c02 */ /* 0x008fe20008000f00 */
[----:B------:R-:W-:Y:S02]  /*6e60*/  IMAD.U32 R10, RZ, RZ, UR4 ;  /* 0x00000004ff0a7e24 */ /* 0x000fe4000f8e00ff */
[----:B------:R-:W-:Y:S07]  /*6e70*/  LEPC R20, `(.L_x_120) ;  /* 0x000000001014794e */ /* 0x000fee0000000000 */
[----:B-1----:R-:W-:Y:S05]  /*6e80*/  CALL.ABS.NOINC R2 ;  /* 0x0000000002007343 */ /* 0x002fea0003c00000 */
.L_x_120:
[----:B------:R-:W-:Y:S05]  /*6e90*/  WARPSYNC.ALL ;  /* 0x0000000000007948 */ /* 0x000fea0003800000 */
[----:B------:R-:W-:Y:S01]  /*6ea0*/  R2UR UR4, R25 ;  /* 0x00000000190472ca */ /* 0x000fe200000e0000 */
[--C-:B------:R-:W-:Y:S01]  /*6eb0*/  HADD2.F32 R3, -RZ, R28.reuse.H0_H0 ;  /* 0x2000001cff037230 */ /* 0x100fe20000004100 */
[----:B------:R-:W-:Y:S01]  /*6ec0*/  MOV R65, 0x10 ;  /* 0x0000001000417802 */ /* 0x000fe20000000f00 */
[--C-:B------:R-:W-:Y:S01]  /*6ed0*/  HADD2.F32 R20, -RZ, R29.reuse.H0_H0 ;  /* 0x2000001dff147230 */ /* 0x100fe20000004100 */
[----:B------:R-:W-:Y:S01]  /*6ee0*/  LOP3.LUT P6, RZ, R45, 0x40, RZ, 0xc0, !PT ;  /* 0x000000402dff7812 */ /* 0x000fe200078cc0ff */
[----:B------:R-:W-:Y:S01]  /*6ef0*/  HADD2.F32 R21, -RZ, R29.H1_H1 ;  /* 0x3000001dff157230 */ /* 0x000fe20000004100 */
[----:B------:R-:W-:Y:S01]  /*6f00*/  ISETP.NE.AND P0, PT, R60, RZ, PT ;  /* 0x000000ff3c00720c */ /* 0x000fe20003f05270 */
[----:B------:R-:W-:Y:S01]  /*6f10*/  BSSY.RECONVERGENT B0, `(.L_x_121) ;  /* 0x0000052000007945 */ /* 0x000fe20003800200 */
[----:B------:R-:W-:Y:S04]  /*6f20*/  SEL R65, R65, 0xfffffff0, !P6 ;  /* 0xfffffff041417807 */ /* 0x000fe80007000000 */
[----:B------:R-:W-:Y:S01]  /*6f30*/  IADD3 R62, PT, PT, R62, R65, RZ ;  /* 0x000000413e3e7210 */ /* 0x000fe20007ffe0ff */
[----:B--2---:R-:W1:Y:S02]  /*6f40*/  LDTM.x16 R4, tmem[UR4] ;  /* 0x00000004000479ee */ /* 0x004e640008240000 */
[C---:B-1-3--:R-:W-:Y:S01]  /*6f50*/  FMUL R0, R24.reuse, R4 ;  /* 0x0000000418007220 */ /* 0x04afe20000400000 */
[----:B------:R-:W-:Y:S02]  /*6f60*/  HADD2.F32 R4, -RZ, R28.H1_H1 ;  /* 0x3000001cff047230 */ /* 0x000fe40000004100 */
[C---:B------:R-:W-:Y:S01]  /*6f70*/  FMUL R2, R24.reuse, R5 ;  /* 0x0000000518027220 */ /* 0x040fe20000400000 */
[C---:B------:R-:W-:Y:S01]  /*6f80*/  FMUL R7, R24.reuse, R7 ;  /* 0x0000000718077220 */ /* 0x040fe20000400000 */
[C---:B------:R-:W-:Y:S01]  /*6f90*/  FFMA R0, R27.reuse, R3, R0 ;  /* 0x000000031b007223 */ /* 0x040fe20000000000 */
[C---:B------:R-:W-:Y:S01]  /*6fa0*/  FMUL R3, R24.reuse, R6 ;  /* 0x0000000618037220 */ /* 0x040fe20000400000 */
[C---:B------:R-:W-:Y:S01]  /*6fb0*/  FFMA R2, R27.reuse, R4, R2 ;  /* 0x000000041b027223 */ /* 0x040fe20000000002 */
[C---:B------:R-:W-:Y:S01]  /*6fc0*/  FMUL R4, R24.reuse, R8 ;  /* 0x0000000818047220 */ /* 0x040fe20000400000 */
[C---:B------:R-:W-:Y:S01]  /*6fd0*/  FMUL R8, R24.reuse, R12 ;  /* 0x0000000c18087220 */ /* 0x040fe20000400000 */
[----:B------:R-:W-:Y:S01]  /*6fe0*/  FMUL R12, R24, R16 ;  /* 0x00000010180c7220 */ /* 0x000fe20000400000 */
[--C-:B------:R-:W-:Y:S01]  /*6ff0*/  HADD2.F32 R16, -RZ, R30.reuse.H0_H0 ;  /* 0x2000001eff107230 */ /* 0x100fe20000004100 */
[----:B------:R-:W-:Y:S01]  /*7000*/  F2FP.F16.F32.PACK_AB R32, R2, R0 ;  /* 0x000000000220723e */ /* 0x000fe200000000ff */
[----:B------:R-:W-:Y:S02]  /*7010*/  HADD2.F32 R0, -RZ, R30.H1_H1 ;  /* 0x3000001eff007230 */ /* 0x000fe40000004100 */
[C---:B------:R-:W-:Y:S01]  /*7020*/  FMUL R5, R24.reuse, R9 ;  /* 0x0000000918057220 */ /* 0x040fe20000400000 */
[C---:B------:R-:W-:Y:S01]  /*7030*/  FFMA R3, R27.reuse, R20, R3 ;  /* 0x000000141b037223 */ /* 0x040fe20000000003 */
[C---:B------:R-:W-:Y:S01]  /*7040*/  FFMA R7, R27.reuse, R21, R7 ;  /* 0x000000151b077223 */ /* 0x040fe20000000007 */
[--C-:B------:R-:W-:Y:S02]  /*7050*/  HADD2.F32 R2, -RZ, R31.reuse.H0_H0 ;  /* 0x2000001fff027230 */ /* 0x100fe40000004100 */
[C---:B------:R-:W-:Y:S01]  /*7060*/  FFMA R4, R27.reuse, R16, R4 ;  /* 0x000000101b047223 */ /* 0x040fe20000000004 */
[C---:B------:R-:W-:Y:S01]  /*7070*/  FMUL R6, R24.reuse, R10 ;  /* 0x0000000a18067220 */ /* 0x040fe20000400000 */
[C---:B------:R-:W-:Y:S01]  /*7080*/  FFMA R5, R27.reuse, R0, R5 ;  /* 0x000000001b057223 */ /* 0x040fe20000000005 */
[----:B------:R-:W-:Y:S02]  /*7090*/  HADD2.F32 R16, -RZ, R31.H1_H1 ;  /* 0x3000001fff107230 */ /* 0x000fe40000004100 */
[C---:B------:R-:W-:Y:S01]  /*70a0*/  FMUL R11, R24.reuse, R11 ;  /* 0x0000000b180b7220 */ /* 0x040fe20000400000 */
[--C-:B------:R-:W-:Y:S02]  /*70b0*/  HADD2.F32 R0, -RZ, R36.reuse.H0_H0 ;  /* 0x20000024ff007230 */ /* 0x100fe40000004100 */
[----:B------:R-:W-:Y:S01]  /*70c0*/  FFMA R6, R27, R2, R6 ;  /* 0x000000021b067223 */ /* 0x000fe20000000006 */
[----:B------:R-:W-:Y:S01]  /*70d0*/  F2FP.F16.F32.PACK_AB R33, R7, R3 ;  /* 0x000000030721723e */ /* 0x000fe200000000ff */
[----:B------:R-:W-:Y:S02]  /*70e0*/  HADD2.F32 R2, -RZ, R36.H1_H1 ;  /* 0x30000024ff027230 */ /* 0x000fe40000004100 */
[C---:B------:R-:W-:Y:S01]  /*70f0*/  FFMA R11, R27.reuse, R16, R11 ;  /* 0x000000101b0b7223 */ /* 0x040fe2000000000b */
[C---:B------:R-:W-:Y:S01]  /*7100*/  FMUL R9, R24.reuse, R13 ;  /* 0x0000000d18097220 */ /* 0x040fe20000400000 */
[--C-:B------:R-:W-:Y:S02]  /*7110*/  HADD2.F32 R3, -RZ, R37.reuse.H0_H0 ;  /* 0x20000025ff037230 */ /* 0x100fe40000004100 */
[C---:B------:R-:W-:Y:S01]  /*7120*/  FFMA R8, R27.reuse, R0, R8 ;  /* 0x000000001b087223 */ /* 0x040fe20000000008 */
[C---:B------:R-:W-:Y:S01]  /*7130*/  FMUL R10, R24.reuse, R14 ;  /* 0x0000000e180a7220 */ /* 0x040fe20000400000 */
[----:B------:R-:W-:Y:S02]  /*7140*/  HADD2.F32 R0, -RZ, R37.H1_H1 ;  /* 0x30000025ff007230 */ /* 0x000fe40000004100 */
[C---:B------:R-:W-:Y:S01]  /*7150*/  FMUL R15, R24.reuse, R15 ;  /* 0x0000000f180f7220 */ /* 0x040fe20000400000 */
[C---:B------:R-:W-:Y:S01]  /*7160*/  FFMA R9, R27.reuse, R2, R9 ;  /* 0x000000021b097223 */ /* 0x040fe20000000009 */
[----:B------:R-:W-:Y:S01]  /*7170*/  FFMA R10, R27, R3, R10 ;  /* 0x000000031b0a7223 */ /* 0x000fe2000000000a */
[--C-:B------:R-:W-:Y:S01]  /*7180*/  HADD2.F32 R2, -RZ, R38.reuse.H0_H0 ;  /* 0x20000026ff027230 */ /* 0x100fe20000004100 */
[----:B------:R-:W-:Y:S01]  /*7190*/  F2FP.F16.F32.PACK_AB R34, R5, R4 ;  /* 0x000000040522723e */ /* 0x000fe200000000ff */
[----:B------:R-:W-:Y:S02]  /*71a0*/  HADD2.F32 R3, -RZ, R38.H1_H1 ;  /* 0x30000026ff037230 */ /* 0x000fe40000004100 */
[----:B------:R-:W-:Y:S01]  /*71b0*/  FFMA R15, R27, R0, R15 ;  /* 0x000000001b0f7223 */ /* 0x000fe2000000000f */
[C---:B------:R-:W-:Y:S01]  /*71c0*/  FMUL R13, R24.reuse, R17 ;  /* 0x00000011180d7220 */ /* 0x040fe20000400000 */
[--C-:B------:R-:W-:Y:S02]  /*71d0*/  HADD2.F32 R4, -RZ, R39.reuse.H0_H0 ;  /* 0x20000027ff047230 */ /* 0x100fe40000004100 */
[C---:B------:R-:W-:Y:S01]  /*71e0*/  FMUL R14, R24.reuse, R18 ;  /* 0x00000012180e7220 */ /* 0x040fe20000400000 */
[----:B------:R-:W-:Y:S02]  /*71f0*/  HADD2.F32 R0, -RZ, R39.H1_H1 ;  /* 0x30000027ff007230 */ /* 0x000fe40000004100 */
[----:B------:R-:W-:Y:S01]  /*7200*/  FMUL R19, R24, R19 ;  /* 0x0000001318137220 */ /* 0x000fe20000400000 */
[----:B------:R-:W-:Y:S01]  /*7210*/  F2FP.F16.F32.PACK_AB R35, R11, R6 ;  /* 0x000000060b23723e */ /* 0x000fe200000000ff */
[C---:B------:R-:W-:Y:S01]  /*7220*/  FFMA R12, R27.reuse, R2, R12 ;  /* 0x000000021b0c7223 */ /* 0x040fe2000000000c */
[C---:B------:R-:W-:Y:S01]  /*7230*/  FFMA R13, R27.reuse, R3, R13 ;  /* 0x000000031b0d7223 */ /* 0x040fe2000000000d */
[C---:B------:R-:W-:Y:S01]  /*7240*/  FFMA R14, R27.reuse, R4, R14 ;  /* 0x000000041b0e7223 */ /* 0x040fe2000000000e */
[----:B------:R-:W-:Y:S01]  /*7250*/  FFMA R19, R27, R0, R19 ;  /* 0x000000001b137223 */ /* 0x000fe20000000013 */
[----:B------:R1:W-:Y:S01]  /*7260*/  STS.128 [R56+UR43+0x200], R32 ;  /* 0x0002002038007988 */ /* 0x0003e20008000c2b */
[----:B------:R-:W-:Y:S02]  /*7270*/  F2FP.F16.F32.PACK_AB R8, R9, R8 ;  /* 0x000000080908723e */ /* 0x000fe400000000ff */
[----:B------:R-:W-:Y:S02]  /*7280*/  F2FP.F16.F32.PACK_AB R9, R15, R10 ;  /* 0x0000000a0f09723e */ /* 0x000fe400000000ff */
[----:B------:R-:W-:Y:S02]  /*7290*/  F2FP.F16.F32.PACK_AB R10, R13, R12 ;  /* 0x0000000c0d0a723e */ /* 0x000fe400000000ff */
[----:B------:R-:W-:Y:S05]  /*72a0*/  F2FP.F16.F32.PACK_AB R11, R19, R14 ;  /* 0x0000000e130b723e */ /* 0x000fea00000000ff */
[----:B------:R1:W-:Y:S01]  /*72b0*/  STS.128 [R62+0x200], R8 ;  /* 0x000200083e007388 */ /* 0x0003e20000000c00 */
[----:B------:R-:W-:Y:S01]  /*72c0*/  @!PT LDS RZ, [RZ] ;  /* 0x00000000fffff984 */ /* 0x000fe20000000800 */
[----:B------:R-:W-:Y:S01]  /*72d0*/  @!PT LDS RZ, [RZ] ;  /* 0x00000000fffff984 */ /* 0x000fe20000000800 */
[----:B------:R-:W-:Y:S01]  /*72e0*/  @!PT LDS RZ, [RZ] ;  /* 0x00000000fffff984 */ /* 0x000fe20000000800 */
[----:B------:R-:W-:Y:S01]  /*72f0*/  @!PT LDS RZ, [RZ] ;  /* 0x00000000fffff984 */ /* 0x000fe20000000800 */
[----:B------:R2:W-:Y:S07]  /*7300*/  MEMBAR.ALL.CTA ;  /* 0x0000000000007992 */ /* 0x0005ee0000008000 */
[----:B--2---:R-:W2:Y:S02]  /*7310*/  FENCE.VIEW.ASYNC.S ;  /* 0x00000000000073c6 */ /* 0x004ea40000000000 */
[----:B--2---:R-:W-:Y:S06]  /*7320*/  BAR.SYNC.DEFER_BLOCKING 0x1, 0x80 ;  /* 0x0042000000007b1d */ /* 0x004fec0000010000 */
[----:B------:R-:W-:Y:S05]  /*7330*/  @P0 BRA `(.L_x_122) ;  /* 0x00000000003c0947 */ /* 0x000fea0003800000 */
[----:B------:R-:W2:Y:S01]  /*7340*/  LDCU.64 UR6, c[0x0][0x348] ;  /* 0x00006900ff0677ac */ /* 0x000ea20008000a00 */
[----:B------:R-:W-:Y:S01]  /*7350*/  UIADD3 UR4, UPT, UPT, UR43, 0x200, URZ ;  /* 0x000002002b047890 */ /* 0x000fe2000fffe0ff */
[----:B------:R-:W-:Y:S01]  /*7360*/  UMOV UR51, UR36 ;  /* 0x0000002400337c82 */ /* 0x000fe20008000000 */
[----:B------:R-:W-:Y:S02]  /*7370*/  UIADD3 UR9, UPT, UPT, UR49, 0x40, URZ ;  /* 0x0000004031097890 */ /* 0x000fe4000fffe0ff */
[----:B------:R-:W-:Y:S02]  /*7380*/  UIADD3 UR8, UPT, UPT, UR43, 0xa00, URZ ;  /* 0x00000a002b087890 */ /* 0x000fe4000fffe0ff */
[----:B------:R-:W-:Y:S01]  /*7390*/  MOV R52, UR4 ;  /* 0x0000000400347c02 */ /* 0x000fe20008000f00 */
[----:B------:R-:W-:Y:S01]  /*73a0*/  UMOV UR10, UR50 ;  /* 0x00000032000a7c82 */ /* 0x000fe20008000000 */
[----:B------:R-:W-:Y:S02]  /*73b0*/  UMOV UR11, UR36 ;  /* 0x00000024000b7c82 */ /* 0x000fe40008000000 */
[----:B------:R-:W-:Y:S01]  /*73c0*/  R2UR UR48, R52 ;  /* 0x00000000343072ca */ /* 0x000fe200000e0000 */
[----:B--2---:R-:W-:Y:S04]  /*73d0*/  UIADD3 UR4, UP0, UPT, UR6, 0x680, URZ ;  /* 0x0000068006047890 */ /* 0x004fe8000ff1e0ff */
[----:B------:R-:W-:Y:S09]  /*73e0*/  UIADD3.X UR5, UPT, UPT, URZ, UR7, URZ, UP0, !UPT ;  /* 0x00000007ff057290 */ /* 0x000ff200087fe4ff */
[----:B------:R2:W-:Y:S01]  /*73f0*/  UTMASTG.3D [UR48], [UR4] ;  /* 0x00000030040073b5 */ /* 0x0005e20008010000 */
[----:B------:R2:W-:Y:S01]  /*7400*/  UTMASTG.3D [UR8], [UR4] ;  /* 0x00000008040073b5 */ /* 0x0005e20008010000 */
[----:B------:R0:W-:Y:S01]  /*7410*/  UTMACMDFLUSH ;  /* 0x00000000000079b7 */ /* 0x0001e20000000000 */
[----:B--2---:R-:W-:Y:S04]  /*7420*/  DEPBAR.LE SB0, 0x1 ;  /* 0x000080400000791a */ /* 0x004fe80000000000 */
.L_x_122:
[----:B------:R-:W-:Y:S05]  /*7430*/  BSYNC.RECONVERGENT B0 ;  /* 0x0000000000007941 */ /* 0x000fea0003800200 */
.L_x_121:
[----:B------:R-:W-:Y:S01]  /*7440*/  BAR.SYNC.DEFER_BLOCKING 0x1, 0x80 ;  /* 0x0042000000007b1d */ /* 0x000fe20000010000 */
[----:B------:R-:W-:Y:S01]  /*7450*/  ISETP.NE.AND P1, PT, R61, RZ, PT ;  /* 0x000000ff3d00720c */ /* 0x000fe20003f25270 */
[----:B------:R-:W-:Y:S01]  /*7460*/  UISETP.NE.AND UP0, UPT, UR52, URZ, UPT ;  /* 0x000000ff3400728c */ /* 0x000fe2000bf05270 */
[----:B------:R-:W-:Y:S11]  /*7470*/  LEA R2, R26, UR43, 0x3 ;  /* 0x0000002b1a027c11 */ /* 0x000ff6000f8e18ff */
[----:B------:R-:W-:Y:S01]  /*7480*/  @P1 SHF.L.U32 R3, R59, 0x1f, RZ ;  /* 0x0000001f3b031819 */ /* 0x000fe200000006ff */
[----:B------:R-:W-:Y:S06]  /*7490*/  BRA.U !UP0, `(.L_x_123) ;  /* 0x0000000108247547 */ /* 0x000fec000b800000 */
[----:B------:R-:W-:Y:S01]  /*74a0*/  IMAD.U32 R4, RZ, RZ, UR46 ;  /* 0x0000002eff047e24 */ /* 0x000fe2000f8e00ff */
[----:B------:R-:W-:Y:S01]  /*74b0*/  MOV R0, UR47 ;  /* 0x0000002f00007c02 */ /* 0x000fe20008000f00 */
[----:B------:R-:W-:Y:S03]  /*74c0*/  UIADD3 UR4, UPT, UPT, UR46, 0x1, URZ ;  /* 0x000000012e047890 */ /* 0x000fe6000fffe0ff */
[----:B------:R-:W-:Y:S01]  /*74d0*/  @P1 LEA R4, R4, UR43, 0x3 ;  /* 0x0000002b04041c11 */ /* 0x000fe2000f8e18ff */
[----:B------:R-:W-:Y:S04]  /*74e0*/  UISETP.NE.AND UP0, UPT, UR4, 0x4, UPT ;  /* 0x000000040400788c */ /* 0x000fe8000bf05270 */
[----:B------:R-:W-:Y:S01]  /*74f0*/  @P1 VIADD R4, R4, 0x70 ;  /* 0x0000007004041836 */ /* 0x000fe20000000000 */
[----:B------:R-:W-:Y:S04]  /*7500*/  USEL UR46, UR4, URZ, UP0 ;  /* 0x000000ff042e7287 */ /* 0x000fe80008000000 */
[----:B------:R-:W-:Y:S04]  /*7510*/  @P1 PRMT R0, R0, 0x654, R4 ;  /* 0x0000065400001816 */ /* 0x000fe80000000004 */
[----:B------:R2:W-:Y:S04]  /*7520*/  @P1 SYNCS.ARRIVE.TRANS64.RED.A1T0 RZ, [R0+URZ], RZ ;  /* 0x000000ff00ff19a7 */ /* 0x0005e800081004ff */
.L_x_123:
[----:B------:R-:W3:Y:S01]  /*7530*/  @P1 SYNCS.PHASECHK.TRANS64.TRYWAIT P0, [R2+URZ+0x50], R3 ;  /* 0x00005003020015a7 */ /* 0x000ee200080011ff */
[----:B------:R-:W-:Y:S01]  /*7540*/  BSSY B1, `(.L_x_124) ;  /* 0x0000012000017945 */ /* 0x000fe20003800000 */
[----:B---3--:R-:W-:Y:S03]  /*7550*/  @P1 SEL R63, RZ, 0x1, !P0 ;  /* 0x00000001ff3f1807 */ /* 0x008fe60004000000 */
[----:B------:R-:W-:Y:S05]  /*7560*/  @!P1 BRA `(.L_x_125) ;  /* 0x00000000003c9947 */ /* 0x000fea0003800000 */
[----:B------:R-:W-:Y:S01]  /*7570*/  ISETP.NE.AND P1, PT, R64, RZ, PT ;  /* 0x000000ff4000720c */ /* 0x000fe20003f25270 */
[----:B------:R-:W-:Y:S01]  /*7580*/  BSSY B0, `(.L_x_126) ;  /* 0x0000009000007945 */ /* 0x000fe20003800000 */
[----:B------:R-:W-:Y:S11]  /*7590*/  ISETP.NE.AND P0, PT, R63, RZ, PT ;  /* 0x000000ff3f00720c */ /* 0x000ff60003f05270 */
[----:B------:R-:W-:Y:S05]  /*75a0*/  @P1 IMAD R4, R26, 0x1000, R56 ;  /* 0x000010001a041824 */ /* 0x000fea00078e0238 */
[----:B------:R-:W-:Y:S05]  /*75b0*/  @P1 IADD3 R3, PT, PT, R4, UR43, RZ ;  /* 0x0000002b04031c10 */ /* 0x000fea000fffe0ff */
[----:B------:R-:W-:Y:S01]  /*75c0*/  @P1 IMAD.IADD R3, R65, 0x1, R3 ;  /* 0x0000000141031824 */ /* 0x000fe200078e0203 */
[----:B------:R-:W-:Y:S06]  /*75d0*/  @P0 BRA `(.L_x_127) ;  /* 0x00000000000c0947 */ /* 0x000fec0003800000 */
[----:B--2---:R-:W-:Y:S04]  /*75e0*/  SHF.L.U32 R0, R59, 0x1f, RZ ;  /* 0x0000001f3b007819 */ /* 0x004fe800000006ff */
[----:B------:R-:W2:Y:S02]  /*75f0*/  SYNCS.PHASECHK.TRANS64.TRYWAIT P0, [R2+URZ+0x50], R0 ;  /* 0x00005000020075a7 */ /* 0x000ea400080011ff */
[----:B--2---:R-:W-:Y:S05]  /*7600*/  @!P0 BRA `(.L_x_128) ;  /* 0x0000002800388947 */ /* 0x004fea0003800000 */
.L_x_127:
[----:B------:R-:W-:Y:S05]  /*7610*/  BSYNC B0 ;  /* 0x0000000000007941 */ /* 0x000fea0003800000 */
.L_x_126:
[----:B------:R-:W-:Y:S02]  /*7620*/  ISETP.NE.AND P0, PT, R64, RZ, PT ;  /* 0x000000ff4000720c */ /* 0x000fe40003f05270 */
[----:B------:R-:W-:Y:S11]  /*7630*/  IADD3 R26, PT, PT, R26, 0x1, RZ ;  /* 0x000000011a1a7810 */ /* 0x000ff60007ffe0ff */
[----:B------:R3:W4:Y:S04]  /*7640*/  @P0 LDS.128 R28, [R4+UR43+0x200] ;  /* 0x0002002b041c0984 */ /* 0x0007280008000c00 */
[----:B------:R3:W1:Y:S02]  /*7650*/  @P0 LDS.128 R36, [R3+0x200] ;  /* 0x0002000003240984 */ /* 0x0006640000000c00 */
.L_x_125:
[----:B------:R-:W-:Y:S05]  /*7660*/  BSYNC B1 ;  /* 0x0000000000017941 */ /* 0x000fea0003800000 */
.L_x_124:
[----:B--2---:R-:W-:Y:S05]  /*7670*/  VIADD R0, R25, 0x10 ;  /* 0x0000001019007836 */ /* 0x004fea0000000000 */
[----:B------:R-:W-:Y:S04]  /*7680*/  SHF.R.U32.HI R0, RZ, 0x15, R0 ;  /* 0x00000015ff007819 */ /* 0x000fe80000011600 */
[----:B------:R-:W-:Y:S11]  /*7690*/  LOP3.LUT P0, RZ, R0, 0x3, R47, 0x48, !PT ;  /* 0x0000000300ff7812 */ /* 0x000ff6000780482f */
[----:B------:R-:W-:Y:S02]  /*76a0*/  @!UPT UIADD3 URZ, UPT, UPT, URZ, URZ, URZ ;  /* 0x000000fffffff290 */ /* 0x000fe4000fffe0ff */
[----:B------:R-:W-:Y:S05]  /*76b0*/  @!P0 BRA `(.L_x_129) ;  /* 0x0000000000408947 */ /* 0x000fea0003800000 */
[----:B------:R-:W2:Y:S01]  /*76c0*/  LDCU.64 UR8, c[0x4][0x70] ;  /* 0x01000e00ff0877ac */ /* 0x000ea20008000a00 */
[----:B---3--:R-:W-:Y:S01]  /*76d0*/  MOV R3, 0x0 ;  /* 0x0000000000037802 */ /* 0x008fe20000000f00 */
[----:B------:R-:W-:Y:S02]  /*76e0*/  HFMA2 R12, -RZ, RZ, 0, 5.9604644775390625e-08 ;  /* 0x00000001ff0c7431 */ /* 0x000fe400000001ff */
[----:B-1----:R-:W-:Y:S02]  /*76f0*/  IMAD.MOV.U32 R8, RZ, RZ, 0x192 ;  /* 0x00000192ff087424 */ /* 0x002fe400078e00ff */
[----:B------:R-:W-:Y:S01]  /*7700*/  IMAD.MOV.U32 R13, RZ, RZ, RZ ;  /* 0x000000ffff0d7224 */ /* 0x000fe200078e00ff */
[----:B------:R-:W1:Y:S01]  /*7710*/  LDCU.64 UR6, c[0x4][0x78] ;  /* 0x01000f00ff0677ac */ /* 0x000e620008000a00 */
[----:B------:R-:W3:Y:S01]  /*7720*/  LDC.64 R2, c[0x4][R3] ;  /* 0x0100000003027b82 */ /* 0x000ee20000000a00 */
[----:B------:R-:W5:Y:S01]  /*7730*/  LDCU.64 UR4, c[0x4][0x10] ;  /* 0x01000200ff0477ac */ /* 0x000f620008000a00 */
[----:B--2---:R-:W-:Y:S01]  /*7740*/  MOV R5, UR9 ;  /* 0x0000000900057c02 */ /* 0x004fe20008000f00 */
[----:B------:R-:W-:Y:S01]  /*7750*/  IMAD.U32 R4, RZ, RZ, UR8 ;  /* 0x00000008ff047e24 */ /* 0x000fe2000f8e00ff */
[----:B-1----:R-:W-:Y:S01]  /*7760*/  MOV R7, UR7 ;  /* 0x0000000700077c02 */ /* 0x002fe20008000f00 */
[----:B------:R-:W-:Y:S01]  /*7770*/  IMAD.U32 R6, RZ, RZ, UR6 ;  /* 0x00000006ff067e24 */ /* 0x000fe2000f8e00ff */
[----:B-----5:R-:W-:Y:S01]  /*7780*/  MOV R11, UR5 ;  /* 0x00000005000b7c02 */ /* 0x020fe20008000f00 */
[----:B------:R-:W-:Y:S02]  /*7790*/  IMAD.U32 R10, RZ, RZ, UR4 ;  /* 0x00000004ff0a7e24 */ /* 0x000fe4000f8e00ff */
[----:B------:R-:W-:Y:S07]  /*77a0*/  LEPC R20, `(.L_x_129) ;  /* 0x000000001014794e */ /* 0x000fee0000000000 */
[----:B---34-:R-:W-:Y:S05]  /*77b0*/  CALL.ABS.NOINC R2 ;  /* 0x0000000002007343 */ /* 0x018fea0003c00000 */
.L_x_129:
[----:B------:R-:W-:Y:S01]  /*77c0*/  ISETP.NE.AND P6, PT, R61, RZ, PT ;  /* 0x000000ff3d00720c */ /* 0x000fe20003fc5270 */
[----:B------:R-:W-:Y:S05]  /*77d0*/  WARPSYNC.ALL ;  /* 0x0000000000007948 */ /* 0x000fea0003800000 */
[----:B------:R-:W-:Y:S01]  /*77e0*/  R2UR UR4, R25 ;  /* 0x00000000190472ca */ /* 0x000fe200000e0000 */
[----:B---34-:R-:W-:Y:S01]  /*77f0*/  HADD2.F32 R3, -RZ, R28.H0_H0 ;  /* 0x2000001cff037230 */ /* 0x018fe20000004100 */
[----:B------:R-:W-:Y:S01]  /*7800*/  ISETP.NE.AND P0, PT, R60, RZ, PT ;  /* 0x000000ff3c00720c */ /* 0x000fe20003f05270 */
[----:B------:R-:W-:Y:S01]  /*7810*/  HADD2.F32 R20, -RZ, R30.H0_H0 ;  /* 0x2000001eff147230 */ /* 0x000fe20000004100 */
[----:B------:R-:W-:Y:S09]  /*7820*/  BSSY.RECONVERGENT B0, `(.L_x_130) ;  /* 0x0000058000007945 */ /* 0x000ff20003800200 */
[----:B-1----:R-:W1:Y:S02]  /*7830*/  LDTM.x16 R4, tmem[UR4+0x10] ;  /* 0x00001004000479ee */ /* 0x002e640008240000 */
[C---:B-1----:R-:W-:Y:S01]  /*7840*/  FMUL R0, R24.reuse, R4 ;  /* 0x0000000418007220 */ /* 0x042fe20000400000 */
[----:B------:R-:W-:Y:S02]  /*7850*/  HADD2.F32 R4, -RZ, R28.H1_H1 ;  /* 0x3000001cff047230 */ /* 0x000fe40000004100 */
[C---:B------:R-:W-:Y:S01]  /*7860*/  FMUL R2, R24.reuse, R5 ;  /* 0x0000000518027220 */ /* 0x040fe20000400000 */
[--C-:B------:R-:W-:Y:S02]  /*7870*/  HADD2.F32 R5, -RZ, R29.reuse.H0_H0 ;  /* 0x2000001dff057230 */ /* 0x100fe40000004100 */
[C---:B------:R-:W-:Y:S01]  /*7880*/  FFMA R0, R27.reuse, R3, R0 ;  /* 0x000000031b007223 */ /* 0x040fe20000000000 */
[C---:B------:R-:W-:Y:S01]  /*7890*/  FMUL R3, R24.reuse, R6 ;  /* 0x0000000618037220 */ /* 0x040fe20000400000 */
[----:B------:R-:W-:Y:S02]  /*78a0*/  HADD2.F32 R6, -RZ, R29.H1_H1 ;  /* 0x3000001dff067230 */ /* 0x000fe40000004100 */
[C---:B------:R-:W-:Y:S01]  /*78b0*/  FFMA R2, R27.reuse, R4, R2 ;  /* 0x000000041b027223 */ /* 0x040fe20000000002 */
[C---:B------:R-:W-:Y:S01]  /*78c0*/  FMUL R7, R24.reuse, R7 ;  /* 0x0000000718077220 */ /* 0x040fe20000400000 */
[C---:B------:R-:W-:Y:S01]  /*78d0*/  FFMA R3, R27.reuse, R5, R3 ;  /* 0x000000051b037223 */ /* 0x040fe20000000003 */
[C---:B------:R-:W-:Y:S01]  /*78e0*/  FMUL R4, R24.reuse, R8 ;  /* 0x0000000818047220 */ /* 0x040fe20000400000 */
[----:B------:R-:W-:Y:S01]  /*78f0*/  FMUL R5, R24, R9 ;  /* 0x0000000918057220 */ /* 0x000fe20000400000 */
[----:B------:R-:W-:Y:S01]  /*7900*/  F2FP.F16.F32.PACK_AB R32, R2, R0 ;  /* 0x000000000220723e */ /* 0x000fe200000000ff */
[C---:B------:R-:W-:Y:S01]  /*7910*/  FFMA R7, R27.reuse, R6, R7 ;  /* 0x000000061b077223 */ /* 0x040fe20000000007 */
[----:B------:R-:W-:Y:S02]  /*7920*/  HADD2.F32 R0, -RZ, R30.H1_H1 ;  /* 0x3000001eff007230 */ /* 0x000fe40000004100 */
[----:B------:R-:W-:Y:S01]  /*7930*/  FFMA R4, R27, R20, R4 ;  /* 0x000000141b047223 */ /* 0x000fe20000000004 */
[--C-:B------:R-:W-:Y:S02]  /*7940*/  HADD2.F32 R2, -RZ, R31.reuse.H0_H0 ;  /* 0x2000001fff027230 */ /* 0x100fe40000004100 */
[C---:B------:R-:W-:Y:S01]  /*7950*/  FMUL R6, R24.reuse, R10 ;  /* 0x0000000a18067220 */ /* 0x040fe20000400000 */
[----:B------:R-:W-:Y:S01]  /*7960*/  F2FP.F16.F32.PACK_AB R33, R7, R3 ;  /* 0x000000030721723e */ /* 0x000fe200000000ff */
[----:B------:R-:W-:Y:S02]  /*7970*/  HADD2.F32 R3, -RZ, R31.H1_H1 ;  /* 0x3000001fff037230 */ /* 0x000fe40000004100 */
[C---:B------:R-:W-:Y:S01]  /*7980*/  FFMA R5, R27.reuse, R0, R5 ;  /* 0x000000001b057223 */ /* 0x040fe20000000005 */
[C---:B------:R-:W-:Y:S01]  /*7990*/  FMUL R11, R24.reuse, R11 ;  /* 0x0000000b180b7220 */ /* 0x040fe20000400000 */
[--C-:B------:R-:W-:Y:S02]  /*79a0*/  HADD2.F32 R7, -RZ, R36.reuse.H0_H0 ;  /* 0x20000024ff077230 */ /* 0x100fe40000004100 */
[C---:B------:R-:W-:Y:S01]  /*79b0*/  FMUL R8, R24.reuse, R12 ;  /* 0x0000000c18087220 */ /* 0x040fe20000400000 */
[----:B------:R-:W-:Y:S02]  /*79c0*/  HADD2.F32 R0, -RZ, R36.H1_H1 ;  /* 0x30000024ff007230 */ /* 0x000fe40000004100 */
[C---:B------:R-:W-:Y:S01]  /*79d0*/  FMUL R9, R24.reuse, R13 ;  /* 0x0000000d18097220 */ /* 0x040fe20000400000 */
[C---:B------:R-:W-:Y:S01]  /*79e0*/  FFMA R6, R27.reuse, R2, R6 ;  /* 0x000000021b067223 */ /* 0x040fe20000000006 */
[C---:B------:R-:W-:Y:S01]  /*79f0*/  FFMA R11, R27.reuse, R3, R11 ;  /* 0x000000031b0b7223 */ /* 0x040fe2000000000b */
[C---:B------:R-:W-:Y:S01]  /*7a00*/  FFMA R8, R27.reuse, R7, R8 ;  /* 0x000000071b087223 */ /* 0x040fe20000000008 */
[C---:B------:R-:W-:Y:S01]  /*7a10*/  FFMA R9, R27.reuse, R0, R9 ;  /* 0x000000001b097223 */ /* 0x040fe20000000009 */
[--C-:B------:R-:W-:Y:S02]  /*7a20*/  HADD2.F32 R2, -RZ, R37.reuse.H0_H0 ;  /* 0x20000025ff027230 */ /* 0x100fe40000004100 */
[C---:B------:R-:W-:Y:S01]  /*7a30*/  FMUL R10, R24.reuse, R14 ;  /* 0x0000000e180a7220 */ /* 0x040fe20000400000 */
[----:B------:R-:W-:Y:S02]  /*7a40*/  HADD2.F32 R0, -RZ, R37.H1_H1 ;  /* 0x30000025ff007230 */ /* 0x000fe40000004100 */
[C---:B------:R-:W-:Y:S01]  /*7a50*/  FMUL R15, R24.reuse, R15 ;  /* 0x0000000f180f7220 */ /* 0x040fe20000400000 */
[C---:B------:R-:W-:Y:S01]  /*7a60*/  FMUL R12, R24.reuse, R16 ;  /* 0x00000010180c7220 */ /* 0x040fe20000400000 */
[C---:B------:R-:W-:Y:S01]  /*7a70*/  FFMA R10, R27.reuse, R2, R10 ;  /* 0x000000021b0a7223 */ /* 0x040fe2000000000a */
[--C-:B------:R-:W-:Y:S02]  /*7a80*/  HADD2.F32 R2, -RZ, R38.reuse.H0_H0 ;  /* 0x20000026ff027230 */ /* 0x100fe40000004100 */
[----:B------:R-:W-:Y:S01]  /*7a90*/  FFMA R15, R27, R0, R15 ;  /* 0x000000001b0f7223 */ /* 0x000fe2000000000f */
[----:B------:R-:W-:Y:S01]  /*7aa0*/  HADD2.F32 R0, -RZ, R38.H1_H1 ;  /* 0x30000026ff007230 */ /* 0x000fe20000004100 */
[----:B------:R-:W-:Y:S01]  /*7ab0*/  F2FP.F16.F32.PACK_AB R34, R5, R4 ;  /* 0x000000040522723e */ /* 0x000fe200000000ff */
        /* <DEDUP_REMOVED lines=14> */
[----:B------:R-:W-:Y:S02]  /*7ba0*/  F2FP.F16.F32.PACK_AB R11, R19, R14 ;  /* 0x0000000e130b723e */ /* 0x000fe400000000ff */
[----:B------:R-:W-:Y:S02]  /*7bb0*/  MOV R2, UR46 ;  /* 0x0000002e00027c02 */ /* 0x000fe40008000f00 */
[----:B------:R-:W-:Y:S01]  /*7bc0*/  MOV R0, UR47 ;  /* 0x0000002f00007c02 */ /* 0x000fe20008000f00 */
[----:B------:R1:W-:Y:S01]  /*7bd0*/  STS.128 [R62+0x1200], R8 ;  /* 0x001200083e007388 */ /* 0x0003e20000000c00 */
[----:B------:R-:W-:Y:S02]  /*7be0*/  @P6 LEA R2, R2, UR43, 0x3 ;  /* 0x0000002b02026c11 */ /* 0x000fe4000f8e18ff */
[----:B------:R-:W-:Y:S02]  /*7bf0*/  @P6 SHF.L.U32 R3, R59, 0x1f, RZ ;  /* 0x0000001f3b036819 */ /* 0x000fe400000006ff */
[----:B------:R-:W-:Y:S01]  /*7c00*/  @P6 IADD3 R2, PT, PT, R2, 0x70, RZ ;  /* 0x0000007002026810 */ /* 0x000fe20007ffe0ff */
[----:B------:R-:W-:Y:S01]  /*7c10*/  @!PT LDS RZ, [RZ] ;  /* 0x00000000fffff984 */ /* 0x000fe20000000800 */
[----:B------:R-:W-:Y:S01]  /*7c20*/  @!PT LDS RZ, [RZ] ;  /* 0x00000000fffff984 */ /* 0x000fe20000000800 */
[----:B------:R-:W-:Y:S01]  /*7c30*/  @!PT LDS RZ, [RZ] ;  /* 0x00000000fffff984 */ /* 0x000fe20000000800 */
[----:B------:R-:W-:Y:S01]  /*7c40*/  @!PT LDS RZ, [RZ] ;  /* 0x00000000fffff984 */ /* 0x000fe20000000800 */
[----:B------:R2:W-:Y:S06]  /*7c50*/  MEMBAR.ALL.CTA ;  /* 0x0000000000007992 */ /* 0x0005ec0000008000 */
[----:B--2---:R-:W2:Y:S01]  /*7c60*/  FENCE.VIEW.ASYNC.S ;  /* 0x00000000000073c6 */ /* 0x004ea20000000000 */
[----:B------:R-:W-:Y:S02]  /*7c70*/  @P6 PRMT R0, R0, 0x654, R2 ;  /* 0x0000065400006816 */ /* 0x000fe40000000002 */
[----:B------:R-:W-:Y:S01]  /*7c80*/  LEA R2, R26, UR43, 0x3 ;  /* 0x0000002b1a027c11 */ /* 0x000fe2000f8e18ff */
[----:B--2---:R-:W-:Y:S06]  /*7c90*/  BAR.SYNC.DEFER_BLOCKING 0x1, 0x80 ;  /* 0x0042000000007b1d */ /* 0x004fec0000010000 */
[----:B------:R-:W-:Y:S05]  /*7ca0*/  @P0 BRA `(.L_x_131) ;  /* 0x00000000003c0947 */ /* 0x000fea0003800000 */
[----:B------:R-:W2:Y:S01]  /*7cb0*/  LDCU.64 UR6, c[0x0][0x348] ;  /* 0x00006900ff0677ac */ /* 0x000ea20008000a00 */
[----:B------:R-:W-:Y:S02]  /*7cc0*/  UIADD3 UR13, UPT, UPT, UR49, 0x10, URZ ;  /* 0x00000010310d7890 */ /* 0x000fe4000fffe0ff */
[----:B------:R-:W-:Y:S01]  /*7cd0*/  UIADD3 UR12, UPT, UPT, UR43, 0x1200, URZ ;  /* 0x000012002b0c7890 */ /* 0x000fe2000fffe0ff */
[----:B------:R-:W-:Y:S01]  /*7ce0*/  UMOV UR14, UR50 ;  /* 0x00000032000e7c82 */ /* 0x000fe20008000000 */
[----:B------:R-:W-:Y:S01]  /*7cf0*/  UMOV UR15, UR36 ;  /* 0x00000024000f7c82 */ /* 0x000fe20008000000 */
[----:B------:R-:W-:Y:S02]  /*7d00*/  UIADD3 UR9, UPT, UPT, UR49, 0x50, URZ ;  /* 0x0000005031097890 */ /* 0x000fe4000fffe0ff */
[----:B------:R-:W-:Y:S01]  /*7d10*/  UIADD3 UR8, UPT, UPT, UR43, 0x1a00, URZ ;  /* 0x00001a002b087890 */ /* 0x000fe2000fffe0ff */
[----:B------:R-:W-:Y:S01]  /*7d20*/  UMOV UR10, UR50 ;  /* 0x00000032000a7c82 */ /* 0x000fe20008000000 */
[----:B------:R-:W-:Y:S01]  /*7d30*/  UMOV UR11, UR36 ;  /* 0x00000024000b7c82 */ /* 0x000fe20008000000 */
[----:B--2---:R-:W-:Y:S04]  /*7d40*/  UIADD3 UR4, UP0, UPT, UR6, 0x680, URZ ;  /* 0x0000068006047890 */ /* 0x004fe8000ff1e0ff */
[----:B------:R-:W-:Y:S09]  /*7d50*/  UIADD3.X UR5, UPT, UPT, URZ, UR7, URZ, UP0, !UPT ;  /* 0x00000007ff057290 */ /* 0x000ff200087fe4ff */
[----:B------:R2:W-:Y:S01]  /*7d60*/  UTMASTG.3D [UR12], [UR4] ;  /* 0x0000000c040073b5 */ /* 0x0005e20008010000 */
[----:B------:R2:W-:Y:S01]  /*7d70*/  UTMASTG.3D [UR8], [UR4] ;  /* 0x00000008040073b5 */ /* 0x0005e20008010000 */
[----:B------:R0:W-:Y:S01]  /*7d80*/  UTMACMDFLUSH ;  /* 0x00000000000079b7 */ /* 0x0001e20000000000 */
[----:B--2---:R-:W-:Y:S04]  /*7d90*/  DEPBAR.LE SB0, 0x1 ;  /* 0x000080400000791a */ /* 0x004fe80000000000 */
.L_x_131:
[----:B------:R-:W-:Y:S05]  /*7da0*/  BSYNC.RECONVERGENT B0 ;  /* 0x0000000000007941 */ /* 0x000fea0003800200 */
.L_x_130:
[----:B------:R-:W-:Y:S01]  /*7db0*/  BAR.SYNC.DEFER_BLOCKING 0x1, 0x80 ;  /* 0x0042000000007b1d */ /* 0x000fe20000010000 */
[----:B------:R-:W-:Y:S04]  /*7dc0*/  UIADD3 UR4, UPT, UPT, UR46, 0x1, URZ ;  /* 0x000000012e047890 */ /* 0x000fe8000fffe0ff */
[----:B------:R-:W-:Y:S04]  /*7dd0*/  UISETP.NE.AND UP0, UPT, UR4, 0x4, UPT ;  /* 0x000000040400788c */ /* 0x000fe8000bf05270 */
[----:B------:R-:W-:Y:S01]  /*7de0*/  USEL UR44, UR4, URZ, UP0 ;  /* 0x000000ff042c7287 */ /* 0x000fe20008000000 */
[----:B------:R2:W-:Y:S01]  /*7df0*/  @P6 SYNCS.ARRIVE.TRANS64.RED.A1T0 RZ, [R0+URZ], RZ ;  /* 0x000000ff00ff69a7 */ /* 0x0005e200081004ff */
[----:B------:R-:W-:Y:S01]  /*7e00*/  BSSY B1, `(.L_x_132) ;  /* 0x0000013000017945 */ /* 0x000fe20003800000 */
[----:B------:R-:W3:Y:S02]  /*7e10*/  @P6 SYNCS.PHASECHK.TRANS64.TRYWAIT P0, [R2+URZ+0x50], R3 ;  /* 0x00005003020065a7 */ /* 0x000ee400080011ff */
[----:B---3--:R-:W-:Y:S01]  /*7e20*/  @P6 SEL R63, RZ, 0x1, !P0 ;  /* 0x00000001ff3f6807 */ /* 0x008fe20004000000 */
[----:B--2---:R-:W-:Y:S06]  /*7e30*/  @!P6 BRA `(.L_x_133) ;  /* 0x00000000003ce947 */ /* 0x004fec0003800000 */
[----:B------:R-:W-:Y:S01]  /*7e40*/  ISETP.NE.AND P1, PT, R64, RZ, PT ;  /* 0x000000ff4000720c */ /* 0x000fe20003f25270 */
[----:B------:R-:W-:Y:S01]  /*7e50*/  BSSY B0, `(.L_x_134) ;  /* 0x0000009000007945 */ /* 0x000fe20003800000 */
[----:B------:R-:W-:Y:S11]  /*7e60*/  ISETP.NE.AND P0, PT, R63, RZ, PT ;  /* 0x000000ff3f00720c */ /* 0x000ff60003f05270 */
[----:B------:R-:W-:Y:S05]  /*7e70*/  @P1 IMAD R3, R26, 0x1000, R56 ;  /* 0x000010001a031824 */ /* 0x000fea00078e0238 */
[----:B------:R-:W-:Y:S05]  /*7e80*/  @P1 IADD3 R0, PT, PT, R3, UR43, RZ ;  /* 0x0000002b03001c10 */ /* 0x000fea000fffe0ff */
[----:B------:R-:W-:Y:S01]  /*7e90*/  @P1 IMAD.IADD R0, R65, 0x1, R0 ;  /* 0x0000000141001824 */ /* 0x000fe200078e0200 */
[----:B------:R-:W-:Y:S06]  /*7ea0*/  @P0 BRA `(.L_x_135) ;  /* 0x00000000000c0947 */ /* 0x000fec0003800000 */
[----:B------:R-:W-:Y:S04]  /*7eb0*/  SHF.L.U32 R4, R59, 0x1f, RZ ;  /* 0x0000001f3b047819 */ /* 0x000fe800000006ff */
[----:B------:R-:W2:Y:S02]  /*7ec0*/  SYNCS.PHASECHK.TRANS64.TRYWAIT P0, [R2+URZ+0x50], R4 ;  /* 0x00005004020075a7 */ /* 0x000ea400080011ff */
[----:B--2---:R-:W-:Y:S05]  /*7ed0*/  @!P0 BRA `(.L_x_136) ;  /* 0x0000002000188947 */ /* 0x004fea0003800000 */
.L_x_135:
[----:B------:R-:W-:Y:S05]  /*7ee0*/  BSYNC B0 ;  /* 0x0000000000007941 */ /* 0x000fea0003800000 */
.L_x_134:
[----:B------:R-:W-:Y:S02]  /*7ef0*/  ISETP.NE.AND P0, PT, R64, RZ, PT ;  /* 0x000000ff4000720c */ /* 0x000fe40003f05270 */
[----:B------:R-:W-:Y:S11]  /*7f00*/  IADD3 R26, PT, PT, R26, 0x1, RZ ;  /* 0x000000011a1a7810 */ /* 0x000ff60007ffe0ff */
[----:B------:R3:W4:Y:S04]  /*7f10*/  @P0 LDS.128 R28, [R3+UR43+0x200] ;  /* 0x0002002b031c0984 */ /* 0x0007280008000c00 */
[----:B------:R3:W1:Y:S02]  /*7f20*/  @P0 LDS.128 R36, [R0+0x200] ;  /* 0x0002000000240984 */ /* 0x0006640000000c00 */
.L_x_133:
[----:B------:R-:W-:Y:S05]  /*7f30*/  BSYNC B1 ;  /* 0x0000000000017941 */ /* 0x000fea0003800000 */
.L_x_132:
[----:B---3--:R-:W-:Y:S05]  /*7f40*/  VIADD R0, R25, 0x20 ;  /* 0x0000002019007836 */ /* 0x008fea0000000000 */
[----:B------:R-:W-:Y:S04]  /*7f50*/  SHF.R.U32.HI R0, RZ, 0x15, R0 ;  /* 0x00000015ff007819 */ /* 0x000fe80000011600 */
[----:B------:R-:W-:Y:S11]  /*7f60*/  LOP3.LUT P0, RZ, R0, 0x3, R47, 0x48, !PT ;  /* 0x0000000300ff7812 */ /* 0x000ff6000780482f */
[----:B------:R-:W-:Y:S02]  /*7f70*/  @!UPT UIADD3 URZ, UPT, UPT, URZ, URZ, URZ ;  /* 0x000000fffffff290 */ /* 0x000fe4000fffe0ff */
[----:B------:R-:W-:Y:S05]  /*7f80*/  @!P0 BRA `(.L_x_137) ;  /* 0x0000000000408947 */ /* 0x000fea0003800000 */
[----:B------:R-:W3:Y:S01]  /*7f90*/  LDCU.64 UR8, c[0x4][0x70] ;  /* 0x01000e00ff0877ac */ /* 0x000ee20008000a00 */
[----:B------:R-:W-:Y:S01]  /*7fa0*/  MOV R3, 0x0 ;  /* 0x0000000000037802 */ /* 0x000fe20000000f00 */
[----:B------:R-:W-:Y:S02]  /*7fb0*/  HFMA2 R12, -RZ, RZ, 0, 5.9604644775390625e-08 ;  /* 0x00000001ff0c7431 */ /* 0x000fe400000001ff */
[----:B-1----:R-:W-:Y:S02]  /*7fc0*/  IMAD.MOV.U32 R8, RZ, RZ, 0x192 ;  /* 0x00000192ff087424 */ /* 0x002fe400078e00ff */
[----:B------:R-:W-:Y:S01]  /*7fd0*/  IMAD.MOV.U32 R13, RZ, RZ, RZ ;  /* 0x000000ffff0d7224 */ /* 0x000fe200078e00ff */
[----:B------:R-:W1:Y:S01]  /*7fe0*/  LDCU.64 UR6, c[0x4][0x78] ;  /* 0x01000f00ff0677ac */ /* 0x000e620008000a00 */
[----:B--2---:R-:W2:Y:S01]  /*7ff0*/  LDC.64 R2, c[0x4][R3] ;  /* 0x0100000003027b82 */ /* 0x004ea20000000a00 */
[----:B------:R-:W5:Y:S01]  /*8000*/  LDCU.64 UR4, c[0x4][0x10] ;  /* 0x01000200ff0477ac */ /* 0x000f620008000a00 */
[----:B---3--:R-:W-:Y:S01]  /*8010*/  MOV R5, UR9 ;  /* 0x0000000900057c02 */ /* 0x008fe20008000f00 */
[----:B------:R-:W-:Y:S01]  /*8020*/  IMAD.U32 R4, RZ, RZ, UR8 ;  /* 0x00000008ff047e24 */ /* 0x000fe2000f8e00ff */
[----:B-1----:R-:W-:Y:S01]  /*8030*/  MOV R7, UR7 ;  /* 0x0000000700077c02 */ /* 0x002fe20008000f00 */
[----:B------:R-:W-:Y:S01]  /*8040*/  IMAD.U32 R6, RZ, RZ, UR6 ;  /* 0x00000006ff067e24 */ /* 0x000fe2000f8e00ff */
[----:B-----5:R-:W-:Y:S01]  /*8050*/  MOV R11, UR5 ;  /* 0x00000005000b7c02 */ /* 0x020fe20008000f00 */
[----:B------:R-:W-:Y:S02]  /*8060*/  IMAD.U32 R10, RZ, RZ, UR4 ;  /* 0x00000004ff0a7e24 */ /* 0x000fe4000f8e00ff */
[----:B------:R-:W-:Y:S07]  /*8070*/  LEPC R20, `(.L_x_137) ;  /* 0x000000001014794e */ /* 0x000fee0000000000 */
[----:B--2-4-:R-:W-:Y:S05]  /*8080*/  CALL.ABS.NOINC R2 ;  /* 0x0000000002007343 */ /* 0x014fea0003c00000 */
.L_x_137:
[----:B------:R-:W-:Y:S01]  /*8090*/  ISETP.NE.AND P6, PT, R61, RZ, PT ;  /* 0x000000ff3d00720c */ /* 0x000fe20003fc5270 */
[----:B------:R-:W-:Y:S05]  /*80a0*/  WARPSYNC.ALL ;  /* 0x0000000000007948 */ /* 0x000fea0003800000 */
[----:B------:R-:W-:Y:S01]  /*80b0*/  R2UR UR4, R25 ;  /* 0x00000000190472ca */ /* 0x000fe200000e0000 */
[----:B----4-:R-:W-:Y:S01]  /*80c0*/  HADD2.F32 R3, -RZ, R28.H0_H0 ;  /* 0x2000001cff037230 */ /* 0x010fe20000004100 */
[----:B------:R-:W-:Y:S01]  /*80d0*/  ISETP.NE.AND P0, PT, R60, RZ, PT ;  /* 0x000000ff3c00720c */ /* 0x000fe20003f05270 */
[----:B------:R-:W-:Y:S01]  /*80e0*/  HADD2.F32 R20, -RZ, R30.H0_H0 ;  /* 0x2000001eff147230 */ /* 0x000fe20000004100 */
[----:B------:R-:W-:Y:S09]  /*80f0*/  BSSY.RECONVERGENT B0, `(.L_x_138) ;  /* 0x0000058000007945 */ /* 0x000ff20003800200 */
[----:B-12---:R-:W1:Y:S02]  /*8100*/  LDTM.x16 R4, tmem[UR4+0x20] ;  /* 0x00002004000479ee */ /* 0x006e640008240000 */
        /* <DEDUP_REMOVED lines=59> */
[----:B------:R-:W-:Y:S02]  /*84c0*/  LEA R3, R26, UR43, 0x3 ;  /* 0x0000002b1a037c11 */ /* 0x000fe4000f8e18ff */
        /* <DEDUP_REMOVED lines=8> */
[----:B------:R-:W-:Y:S01]  /*8550*/  @P6 SHF.L.U32 R2, R59, 0x1f, RZ ;  /* 0x0000001f3b026819 */ /* 0x000fe200000006ff */
        /* <DEDUP_REMOVED lines=17> */
.L_x_139:
[----:B------:R-:W-:Y:S05]  /*8670*/  BSYNC.RECONVERGENT B0 ;  /* 0x0000000000007941 */ /* 0x000fea0003800200 */
.L_x_138:
        /* <DEDUP_REMOVED lines=19> */
.L_x_143:
[----:B------:R-:W-:Y:S05]  /*87b0*/  BSYNC B0 ;  /* 0x0000000000007941 */ /* 0x000fea0003800000 */
.L_x_142:
[----:B------:R-:W-:Y:S11]  /*87c0*/  ISETP.NE.AND P0, PT, R64, RZ, PT ;  /* 0x000000ff4000720c */ /* 0x000ff60003f05270 */
[----:B------:R-:W-:Y:S02]  /*87d0*/  @!UPT UIADD3 URZ, UPT, UPT, URZ, URZ, URZ ;  /* 0x000000fffffff290 */ /* 0x000fe4000fffe0ff */
[----:B------:R3:W4:Y:S04]  /*87e0*/  @P0 LDS.128 R28, [R26+UR43+0x200] ;  /* 0x0002002b1a1c0984 */ /* 0x0007280008000c00 */
[----:B------:R3:W1:Y:S02]  /*87f0*/  @P0 LDS.128 R36, [R65+0x200] ;  /* 0x0002000041240984 */ /* 0x0006640000000c00 */
.L_x_141:
[----:B------:R-:W-:Y:S05]  /*8800*/  BSYNC B1 ;  /* 0x0000000000017941 */ /* 0x000fea0003800000 */
.L_x_140:
[----:B--2---:R-:W-:Y:S05]  /*8810*/  VIADD R0, R25, 0x30 ;  /* 0x0000003019007836 */ /* 0x004fea0000000000 */
[----:B------:R-:W-:Y:S04]  /*8820*/  SHF.R.U32.HI R0, RZ, 0x15, R0 ;  /* 0x00000015ff007819 */ /* 0x000fe80000011600 */
[----:B------:R-:W-:Y:S11]  /*8830*/  LOP3.LUT P0, RZ, R0, 0x3, R47, 0x48, !PT ;  /* 0x0000000300ff7812 */ /* 0x000ff6000780482f */
[----:B------:R-:W-:Y:S02]  /*8840*/  @!UPT UIADD3 URZ, UPT, UPT, URZ, URZ, URZ ;  /* 0x000000fffffff290 */ /* 0x000fe4000fffe0ff */
[----:B------:R-:W-:Y:S05]  /*8850*/  @!P0 BRA `(.L_x_145) ;  /* 0x0000000000408947 */ /* 0x000fea0003800000 */
[----:B------:R-:W2:Y:S01]  /*8860*/  LDCU.64 UR8, c[0x4][0x70] ;  /* 0x01000e00ff0877ac */ /* 0x000ea20008000a00 */
[----:B------:R-:W-:Y:S01]  /*8870*/  MOV R3, 0x0 ;  /* 0x0000000000037802 */ /* 0x000fe20000000f00 */
        /* <DEDUP_REMOVED lines=14> */
.L_x_145:
[----:B------:R-:W-:Y:S01]  /*8960*/  ISETP.NE.AND P0, PT, R60, RZ, PT ;  /* 0x000000ff3c00720c */ /* 0x000fe20003f05270 */
[----:B------:R-:W-:Y:S05]  /*8970*/  WARPSYNC.ALL ;  /* 0x0000000000007948 */ /* 0x000fea0003800000 */
[----:B------:R-:W-:Y:S01]  /*8980*/  R2UR UR4, R25 ;  /* 0x00000000190472ca */ /* 0x000fe200000e0000 */
[--C-:B----4-:R-:W-:Y:S01]  /*8990*/  HADD2.F32 R20, -RZ, R28.reuse.H0_H0 ;  /* 0x2000001cff147230 */ /* 0x110fe20000004100 */
[----:B------:R-:W-:Y:S01]  /*89a0*/  IADD3 R53, PT, PT, R53, 0xe0, RZ ;  /* 0x000000e035357810 */ /* 0x000fe20007ffe0ff */
[----:B------:R-:W-:Y:S01]  /*89b0*/  HADD2.F32 R21, -RZ, R28.H1_H1 ;  /* 0x3000001cff157230 */ /* 0x000fe20000004100 */
[----:B------:R-:W-:Y:S01]  /*89c0*/  BSSY.RECONVERGENT B0, `(.L_x_146) ;  /* 0x0000054000007945 */ /* 0x000fe20003800200 */
[--C-:B------:R-:W-:Y:S01]  /*89d0*/  HADD2.F32 R25, -RZ, R29.reuse.H0_H0 ;  /* 0x2000001dff197230 */ /* 0x100fe20000004100 */
[----:B------:R-:W-:Y:S01]  /*89e0*/  LOP3.LUT R53, R53, 0xfefffff8, RZ, 0xc0, !PT ;  /* 0xfefffff835357812 */ /* 0x000fe200078ec0ff */
[----:B---3--:R-:W-:Y:S02]  /*89f0*/  HADD2.F32 R26, -RZ, R29.H1_H1 ;  /* 0x3000001dff1a7230 */ /* 0x008fe40000004100 */
[--C-:B------:R-:W-:Y:S02]  /*8a00*/  HADD2.F32 R28, -RZ, R30.reuse.H0_H0 ;  /* 0x2000001eff1c7230 */ /* 0x100fe40000004100 */
[----:B------:R-:W-:Y:S02]  /*8a10*/  HADD2.F32 R29, -RZ, R30.H1_H1 ;  /* 0x3000001eff1d7230 */ /* 0x000fe40000004100 */
[----:B-1----:R-:W1:Y:S01]  /*8a20*/  LDTM.x16 R4, tmem[UR4+0x30] ;  /* 0x00003004000479ee */ /* 0x002e620008240000 */
[----:B------:R-:W-:Y:S01]  /*8a30*/  NOP ;  /* 0x0000000000007918 */ /* 0x000fe20000000000 */
[----:B-1----:R1:W-:Y:S01]  /*8a40*/  SYNCS.ARRIVE.TRANS64.RED.A1T0 RZ, [R53+URZ], RZ ;  /* 0x000000ff35ff79a7 */ /* 0x0023e200081004ff */
[--C-:B------:R-:W-:Y:S02]  /*8a50*/  HADD2.F32 R30, -RZ, R31.reuse.H0_H0 ;  /* 0x2000001fff1e7230 */ /* 0x100fe40000004100 */
[----:B------:R-:W-:Y:S02]  /*8a60*/  HADD2.F32 R31, -RZ, R31.H1_H1 ;  /* 0x3000001fff1f7230 */ /* 0x000fe40000004100 */
        /* <DEDUP_REMOVED lines=8> */
[C---:B------:R-:W-:Y:S01]  /*8af0*/  FMUL R4, R24.reuse, R4 ;  /* 0x0000000418047220 */ /* 0x040fe20000400000 */
[C---:B------:R-:W-:Y:S01]  /*8b00*/  FMUL R5, R24.reuse, R5 ;  /* 0x0000000518057220 */ /* 0x040fe20000400000 */
[C---:B------:R-:W-:Y:S01]  /*8b10*/  FMUL R6, R24.reuse, R6 ;  /* 0x0000000618067220 */ /* 0x040fe20000400000 */
[C---:B------:R-:W-:Y:S01]  /*8b20*/  FMUL R7, R24.reuse, R7 ;  /* 0x0000000718077220 */ /* 0x040fe20000400000 */
[C---:B------:R-:W-:Y:S01]  /*8b30*/  FFMA R4, R27.reuse, R20, R4 ;  /* 0x000000141b047223 */ /* 0x040fe20000000004 */
        /* <DEDUP_REMOVED lines=15> */
[C---:B------:R-:W-:Y:S01]  /*8c30*/  FMUL R12, R24.reuse, R16 ;  /* 0x00000010180c7220 */ /* 0x040fe20000400000 */
[C---:B------:R-:W-:Y:S01]  /*8c40*/  FFMA R0, R27.reuse, R32, R0 ;  /* 0x000000201b007223 */ /* 0x040fe20000000000 */
[C---:B------:R-:W-:Y:S01]  /*8c50*/  FMUL R13, R24.reuse, R17 ;  /* 0x00000011180d7220 */ /* 0x040fe20000400000 */
[----:B------:R-:W-:Y:S01]  /*8c60*/  FFMA R2, R27, R33, R2 ;  /* 0x000000211b027223 */ /* 0x000fe20000000002 */
[----:B------:R-:W-:Y:S01]  /*8c70*/  F2FP.F16.F32.PACK_AB R4, R5, R4 ;  /* 0x000000040504723e */ /* 0x000fe200000000ff */
[C---:B------:R-:W-:Y:S01]  /*8c80*/  FMUL R14, R24.reuse, R18 ;  /* 0x00000012180e7220 */ /* 0x040fe20000400000 */
[----:B------:R-:W-:Y:S01]  /*8c90*/  FFMA R3, R27, R34, R3 ;  /* 0x000000221b037223 */ /* 0x000fe20000000003 */
[----:B------:R-:W-:Y:S01]  /*8ca0*/  F2FP.F16.F32.PACK_AB R5, R7, R6 ;  /* 0x000000060705723e */ /* 0x000fe200000000ff */
[----:B------:R-:W-:Y:S01]  /*8cb0*/  FFMA R15, R27, R35, R15 ;  /* 0x000000231b0f7223 */ /* 0x000fe2000000000f */
[----:B------:R-:W-:Y:S01]  /*8cc0*/  FMUL R19, R24, R19 ;  /* 0x0000001318137220 */ /* 0x000fe20000400000 */
[----:B------:R-:W-:Y:S01]  /*8cd0*/  F2FP.F16.F32.PACK_AB R6, R9, R8 ;  /* 0x000000080906723e */ /* 0x000fe200000000ff */
[----:B------:R-:W-:Y:S01]  /*8ce0*/  FFMA R12, R27, R36, R12 ;  /* 0x000000241b0c7223 */ /* 0x000fe2000000000c */
[----:B------:R-:W-:Y:S01]  /*8cf0*/  F2FP.F16.F32.PACK_AB R7, R11, R10 ;  /* 0x0000000a0b07723e */ /* 0x000fe200000000ff */
[C---:B------:R-:W-:Y:S01]  /*8d00*/  FFMA R13, R27.reuse, R37, R13 ;  /* 0x000000251b0d7223 */ /* 0x040fe2000000000d */
[C---:B------:R-:W-:Y:S01]  /*8d10*/  FFMA R14, R27.reuse, R38, R14 ;  /* 0x000000261b0e7223 */ /* 0x040fe2000000000e */
[----:B------:R-:W-:Y:S01]  /*8d20*/  FFMA R19, R27, R39, R19 ;  /* 0x000000271b137223 */ /* 0x000fe20000000013 */
[----:B------:R-:W-:Y:S01]  /*8d30*/  F2FP.F16.F32.PACK_AB R16, R2, R0 ;  /* 0x000000000210723e */ /* 0x000fe200000000ff */
[----:B------:R1:W-:Y:S01]  /*8d40*/  STS.128 [R56+UR43+0x3200], R4 ;  /* 0x0032000438007988 */ /* 0x0003e20008000c2b */
        /* <DEDUP_REMOVED lines=27> */
.L_x_147:
[----:B------:R-:W-:Y:S05]  /*8f00*/  BSYNC.RECONVERGENT B0 ;  /* 0x0000000000007941 */ /* 0x000fea0003800200 */
.L_x_146:
[----:B------:R-:W-:Y:S01]  /*8f10*/  BAR.SYNC.DEFER_BLOCKING 0x1, 0x80 ;  /* 0x0042000000007b1d */ /* 0x000fe20000010000 */
[----:B------:R-:W-:Y:S01]  /*8f20*/  UISETP.NE.AND UP0, UPT, UR52, -0x4, UPT ;  /* 0xfffffffc3400788c */ /* 0x000fe2000bf05270 */
[----:B------:R-:W-:Y:S08]  /*8f30*/  IADD3 R22, PT, PT, R22, 0x1, RZ ;  /* 0x0000000116167810 */ /* 0x000ff00007ffe0ff */
[----:B------:R-:W-:Y:S05]  /*8f40*/  BRA.U !UP0, `(.L_x_148) ;  /* 0x0000000108287547 */ /* 0x000fea000b800000 */
[----:B------:R-:W-:Y:S01]  /*8f50*/  ISETP.NE.AND P0, PT, R61, RZ, PT ;  /* 0x000000ff3d00720c */ /* 0x000fe20003f05270 */
[----:B------:R-:W-:Y:S01]  /*8f60*/  IMAD.U32 R2, RZ, RZ, UR46 ;  /* 0x0000002eff027e24 */ /* 0x000fe2000f8e00ff */
[----:B------:R-:W-:Y:S01]  /*8f70*/  UIADD3 UR4, UPT, UPT, UR46, 0x1, URZ ;  /* 0x000000012e047890 */ /* 0x000fe2000fffe0ff */
[----:B------:R-:W-:Y:S03]  /*8f80*/  IMAD.U32 R0, RZ, RZ, UR47 ;  /* 0x0000002fff007e24 */ /* 0x000fe6000f8e00ff */
[----:B------:R-:W-:Y:S04]  /*8f90*/  UISETP.NE.AND UP0, UPT, UR4, 0x4, UPT ;  /* 0x000000040400788c */ /* 0x000fe8000bf05270 */
[----:B------:R-:W-:Y:S03]  /*8fa0*/  USEL UR46, UR4, URZ, UP0 ;  /* 0x000000ff042e7287 */ /* 0x000fe60008000000 */
[----:B------:R-:W-:Y:S05]  /*8fb0*/  @P0 LEA R2, R2, UR43, 0x3 ;  /* 0x0000002b02020c11 */ /* 0x000fea000f8e18ff */
[----:B------:R-:W-:Y:S05]  /*8fc0*/  @P0 VIADD R2, R2, 0x70 ;  /* 0x0000007002020836 */ /* 0x000fea0000000000 */
[----:B------:R-:W-:Y:S04]  /*8fd0*/  @P0 PRMT R0, R0, 0x654, R2 ;  /* 0x0000065400000816 */ /* 0x000fe80000000002 */
[----:B------:R2:W-:Y:S03]  /*8fe0*/  @P0 SYNCS.ARRIVE.TRANS64.RED.A1T0 RZ, [R0+URZ], RZ ;  /* 0x000000ff00ff09a7 */ /* 0x0005e600081004ff */
.L_x_148:
[----:B------:R-:W-:Y:S01]  /*8ff0*/  R2UR UR4, R50 ;  /* 0x00000000320472ca */ /* 0x000fe200000e0000 */
[----:B------:R-:W-:Y:S01]  /*9000*/  UISETP.NE.AND UP0, UPT, UR62, URZ, UPT ;  /* 0x000000ff3e00728c */ /* 0x000fe2000bf05270 */
[----:B------:R-:W-:Y:S01]  /*9010*/  ISETP.NE.AND P0, PT, R55, 0x2, PT ;  /* 0x000000023700780c */ /* 0x000fe20003f05270 */
[----:B------:R-:W-:Y:S01]  /*9020*/  UIADD3 UR24, UPT, UPT, UR37, UR63, URZ ;  /* 0x0000003f25187290 */ /* 0x000fe2000fffe0ff */
[----:B------:R-:W-:Y:S01]  /*9030*/  ISETP.NE.AND P1, PT, R22, 0x4, PT ;  /* 0x000000041600780c */ /* 0x000fe20003f25270 */
[----:B------:R-:W-:Y:S01]  /*9040*/  UIADD3 UR52, UPT, UPT, UR52, 0x4, URZ ;  /* 0x0000000434347890 */ /* 0x000fe2000fffe0ff */
[----:B------:R-:W-:Y:S01]  /*9050*/  SEL R2, RZ, 0x1, P0 ;  /* 0x00000001ff027807 */ /* 0x000fe20000000000 */
[----:B------:R-:W-:Y:S01]  /*9060*/  UMOV UR36, UR61 ;  /* 0x0000003d00247c82 */ /* 0x000fe20008000000 */
[----:B--2---:R-:W-:Y:S02]  /*9070*/  SEL R0, RZ, 0x1, P1 ;  /* 0x00000001ff007807 */ /* 0x004fe40000800000 */
[----:B------:R-:W-:Y:S02]  /*9080*/  LOP3.LUT R57, R57, R2, RZ, 0x3c, !PT ;  /* 0x0000000239397212 */ /* 0x000fe400078e3cff */
[----:B------:R-:W-:Y:S01]  /*9090*/  LOP3.LUT R58, R58, R0, RZ, 0x3c, !PT ;  /* 0x000000003a3a7212 */ /* 0x000fe200078e3cff */
[----:B------:R-:W-:Y:S01]  /*90a0*/  UIADD3 UR20, UPT, UPT, UR38, UR4, URZ ;  /* 0x0000000426147290 */ /* 0x000fe2000fffe0ff */
[----:B------:R-:W-:Y:S02]  /*90b0*/  SEL R55, R55, RZ, P0 ;  /* 0x000000ff37377207 */ /* 0x000fe40000000000 */
[----:B------:R-:W-:Y:S01]  /*90c0*/  SEL R22, R22, RZ, P1 ;  /* 0x000000ff16167207 */ /* 0x000fe20000800000 */
[----:B------:R-:W-:Y:S08]  /*90d0*/  BRA.U UP0, `(.L_x_149) ;  /* 0xffffffcd005c7547 */ /* 0x000ff0000b83ffff */
[----:B------:R-:W-:-:S13]  /*90e0*/  R2UR UR4, R51 ;  /* 0x00000000330472ca */ /* 0x000fda00000e0000 */
[----:B------:R-:W-:-:S09]  /*90f0*/  UISETP.NE.AND UP0, UPT, UR4, URZ, UPT ;  /* 0x000000ff0400728c */ /* 0x000fd2000bf05270 */
[----:B------:R-:W-:Y:S05]  /*9100*/  BRA.U !UP0, `(.L_x_150) ;  /* 0x0000000108487547 */ /* 0x000fea000b800000 */
[----:B------:R-:W2:Y:S02]  /*9110*/  LDCU.64 UR4, c[0x0][0x890] ;  /* 0x00011200ff0477ac */ /* 0x000ea40008000a00 */
[----:B--2---:R-:W-:-:S04]  /*9120*/  UISETP.NE.U32.AND UP0, UPT, UR4, URZ, UPT ;  /* 0x000000ff0400728c */ /* 0x004fc8000bf05070 */
[----:B------:R-:W-:-:S09]  /*9130*/  UISETP.NE.AND.EX UP0, UPT, UR5, URZ, UPT, UP0 ;  /* 0x000000ff0500728c */ /* 0x000fd2000bf05300 */
[----:B------:R-:W-:Y:S05]  /*9140*/  BRA.U UP0, `(.L_x_151) ;  /* 0x00000001000c7547 */ /* 0x000fea000b800000 */
[----:B------:R-:W-:-:S13]  /*9150*/  FSETP.NEU.AND P0, PT, R27, RZ, PT ;  /* 0x000000ff1b00720b */ /* 0x000fda0003f0d000 */
[----:B------:R-:W-:Y:S05]  /*9160*/  @!P0 EXIT ;  /* 0x000000000000894d */ /* 0x000fea0003800000 */
[----:B------:R-:W-:Y:S05]  /*9170*/  BRA `(.L_x_150) ;  /* 0x00000000002c7947 */ /* 0x000fea0003800000 */
.L_x_151:
[----:B------:R-:W-:Y:S01]  /*9180*/  ISETP.NE.AND P0, PT, R54, RZ, PT ;  /* 0x000000ff3600720c */ /* 0x000fe20003f05270 */
[----:B------:R-:W-:-:S12]  /*9190*/  BSSY.RECONVERGENT B0, `(.L_x_150) ;  /* 0x0000009000007945 */ /* 0x000fd80003800200 */
[----:B------:R-:W-:Y:S05]  /*91a0*/  @P0 BRA `(.L_x_152) ;  /* 0x0000000000140947 */ /* 0x000fea0003800000 */
[----:B------:R-:W2:Y:S02]  /*91b0*/  LDCU.64 UR4, c[0x0][0x888] ;  /* 0x00011100ff0477ac */ /* 0x000ea40008000a00 */
[----:B--2---:R-:W-:-:S04]  /*91c0*/  ISETP.NE.U32.AND P0, PT, RZ, UR4, PT ;  /* 0x00000004ff007c0c */ /* 0x004fc8000bf05070 */
[----:B------:R-:W-:-:S13]  /*91d0*/  ISETP.NE.AND.EX P0, PT, RZ, UR5, PT, P0 ;  /* 0x00000005ff007c0c */ /* 0x000fda000bf05300 */
[----:B------:R-:W-:Y:S05]  /*91e0*/  @!P0 EXIT ;  /* 0x000000000000894d */ /* 0x000fea0003800000 */
[----:B------:R-:W-:Y:S05]  /*91f0*/  BRA `(.L_x_153) ;  /* 0x0000000000087947 */ /* 0x000fea0003800000 */
.L_x_152:
[----:B------:R-:W-:-:S13]  /*9200*/  FSETP.NEU.AND P0, PT, R27, RZ, PT ;  /* 0x000000ff1b00720b */ /* 0x000fda0003f0d000 */
[----:B------:R-:W-:Y:S05]  /*9210*/  @!P0 EXIT ;  /* 0x000000000000894d */ /* 0x000fea0003800000 */
.L_x_153:
[----:B------:R-:W-:Y:S05]  /*9220*/  BSYNC.RECONVERGENT B0 ;  /* 0x0000000000007941 */ /* 0x000fea0003800200 */
.L_x_150:
[----:B------:R-:W-:Y:S01]  /*9230*/  ULEA UR4, UR46, UR43, 0x3 ;  /* 0x0000002b2e047291 */ /* 0x000fe2000f8e18ff */
[----:B------:R-:W-:-:S04]  /*9240*/  DEPBAR.LE SB0, 0x0 ;  /* 0x000080000000791a */ /* 0x000fc80000000000 */
[----:B------:R-:W-:-:S04]  /*9250*/  UIADD3 UR4, UPT, UPT, UR4, 0x70, URZ ;  /* 0x0000007004047890 */ /* 0x000fc8000fffe0ff */
[----:B------:R-:W-:-:S09]  /*9260*/  UPRMT UR4, UR47, 0x654, UR4 ;  /* 0x000006542f047896 */ /* 0x000fd20008000004 */
[----:B------:R-:W-:Y:S01]  /*9270*/  SYNCS.ARRIVE.TRANS64.RED.A1T0 RZ, [UR4], RZ ;  /* 0x000000ffffff79a7 */ /* 0x000fe20008100404 */
[----:B------:R-:W-:Y:S05]  /*9280*/  EXIT ;  /* 0x000000000000794d */ /* 0x000fea0003800000 */
.L_x_24:
[----:B--2---:R2:W3:Y:S02]  /*9290*/  SYNCS.PHASECHK.TRANS64.TRYWAIT P0, [R0+URZ+0x110], R2 ;  /* 0x00011002000075a7 */ /* 0x0044e400080011ff */
[----:B---3--:R-:W-:Y:S05]  /*92a0*/  @!P0 NANOSLEEP.SYNCS 0x989680 ;  /* 0x009896800000895d */ /* 0x008fea0003900000 */
[----:B------:R-:W3:Y:S02]  /*92b0*/  @!P0 SYNCS.PHASECHK.TRANS64 P0, [R0+URZ+0x110], R2 ;  /* 0x00011002000085a7 */ /* 0x000ee400080010ff */
[----:B---3--:R-:W-:Y:S05]  /*92c0*/  @!P0 BRA `(.L_x_24) ;  /* 0xfffffffc00f08947 */ /* 0x008fea000383ffff */
[----:B------:R-:W-:Y:S05]  /*92d0*/  BRA `(.L_x_154) ;  /* 0xffffff8400d87947 */ /* 0x000fea000383ffff */
.L_x_27:
[----:B-1----:R-:W-:-:S07]  /*92e0*/  MOV R0, UR5 ;  /* 0x0000000500007c02 */ /* 0x002fce0008000f00 */
.L_x_155:
[----:B-1----:R1:W2:Y:S02]  /*92f0*/  SYNCS.PHASECHK.TRANS64.TRYWAIT P0, [R0+URZ+0x28], R3 ;  /* 0x00002803000075a7 */ /* 0x0022a400080011ff */
[----:B--2---:R-:W-:Y:S05]  /*9300*/  @!P0 NANOSLEEP.SYNCS 0x989680 ;  /* 0x009896800000895d */ /* 0x004fea0003900000 */
[----:B------:R-:W2:Y:S02]  /*9310*/  @!P0 SYNCS.PHASECHK.TRANS64 P0, [R0+URZ+0x28], R3 ;  /* 0x00002803000085a7 */ /* 0x000ea400080010ff */
[----:B--2---:R-:W-:Y:S05]  /*9320*/  @!P0 BRA `(.L_x_155) ;  /* 0xfffffffc00f08947 */ /* 0x004fea000383ffff */
[----:B------:R-:W-:Y:S05]  /*9330*/  BRA `(.L_x_26) ;  /* 0xffffff8800307947 */ /* 0x000fea000383ffff */
.L_x_36:
[----:B-1----:R-:W-:-:S07]  /*9340*/  MOV R0, UR6 ;  /* 0x0000000600007c02 */ /* 0x002fce0008000f00 */
.L_x_156:
[----:B-1----:R1:W2:Y:S02]  /*9350*/  SYNCS.PHASECHK.TRANS64.TRYWAIT P0, [R0+URZ+0x28], R3 ;  /* 0x00002803000075a7 */ /* 0x0022a400080011ff */
[----:B--2---:R-:W-:Y:S05]  /*9360*/  @!P0 NANOSLEEP.SYNCS 0x989680 ;  /* 0x009896800000895d */ /* 0x004fea0003900000 */
[----:B------:R-:W2:Y:S02]  /*9370*/  @!P0 SYNCS.PHASECHK.TRANS64 P0, [R0+URZ+0x28], R3 ;  /* 0x00002803000085a7 */ /* 0x000ea400080010ff */
[----:B--2---:R-:W-:Y:S05]  /*9380*/  @!P0 BRA `(.L_x_156) ;  /* 0xfffffffc00f08947 */ /* 0x004fea000383ffff */
[----:B------:R-:W-:Y:S05]  /*9390*/  BRA `(.L_x_35) ;  /* 0xffffff8c003c7947 */ /* 0x000fea000383ffff */
.L_x_43:
[----:B-1----:R1:W4:Y:S02]  /*93a0*/  SYNCS.PHASECHK.TRANS64.TRYWAIT P0, [R3+URZ+0xa0], R0 ;  /* 0x0000a000030075a7 */ /* 0x00232400080011ff */
[----:B----4-:R-:W-:Y:S05]  /*93b0*/  @!P0 NANOSLEEP.SYNCS 0x989680 ;  /* 0x009896800000895d */ /* 0x010fea0003900000 */
[----:B------:R-:W4:Y:S02]  /*93c0*/  @!P0 SYNCS.PHASECHK.TRANS64 P0, [R3+URZ+0xa0], R0 ;  /* 0x0000a000030085a7 */ /* 0x000f2400080010ff */
[----:B----4-:R-:W-:Y:S05]  /*93d0*/  @!P0 BRA `(.L_x_43) ;  /* 0xfffffffc00f08947 */ /* 0x010fea000383ffff */
[----:B------:R-:W-:Y:S05]  /*93e0*/  BRA `(.L_x_157) ;  /* 0xffffff9000287947 */ /* 0x000fea000383ffff */
.L_x_47:
[----:B------:R-:W-:-:S07]  /*93f0*/  MOV R0, UR4 ;  /* 0x0000000400007c02 */ /* 0x000fce0008000f00 */
.L_x_158:
[----:B-1----:R1:W2:Y:S02]  /*9400*/  SYNCS.PHASECHK.TRANS64.TRYWAIT P0, [R0+URZ], R2 ;  /* 0x00000002000075a7 */ /* 0x0022a400080011ff */
[----:B--2---:R-:W-:Y:S05]  /*9410*/  @!P0 NANOSLEEP.SYNCS 0x989680 ;  /* 0x009896800000895d */ /* 0x004fea0003900000 */
[----:B------:R-:W2:Y:S02]  /*9420*/  @!P0 SYNCS.PHASECHK.TRANS64 P0, [R0+URZ], R2 ;  /* 0x00000002000085a7 */ /* 0x000ea400080010ff */
[----:B--2---:R-:W-:Y:S05]  /*9430*/  @!P0 BRA `(.L_x_158) ;  /* 0xfffffffc00f08947 */ /* 0x004fea000383ffff */
[----:B------:R-:W-:Y:S05]  /*9440*/  BRA `(.L_x_159) ;  /* 0xffffff9400d07947 */ /* 0x000fea000383ffff */
.L_x_48:
[----:B------:R-:W-:-:S07]  /*9450*/  MOV R0, UR5 ;  /* 0x0000000500007c02 */ /* 0x000fce0008000f00 */
.L_x_160:
[----:B-1----:R1:W2:Y:S02]  /*9460*/  SYNCS.PHASECHK.TRANS64.TRYWAIT P0, [R0+URZ], R3 ;  /* 0x00000003000075a7 */ /* 0x0022a400080011ff */
[----:B--2---:R-:W-:Y:S05]  /*9470*/  @!P0 NANOSLEEP.SYNCS 0x989680 ;  /* 0x009896800000895d */ /* 0x004fea0003900000 */
[----:B------:R-:W2:Y:S02]  /*9480*/  @!P0 SYNCS.PHASECHK.TRANS64 P0, [R0+URZ], R3 ;  /* 0x00000003000085a7 */ /* 0x000ea400080010ff */
[----:B--2---:R-:W-:Y:S05]  /*9490*/  @!P0 BRA `(.L_x_160) ;  /* 0xfffffffc00f08947 */ /* 0x004fea000383ffff */
[----:B------:R-:W-:Y:S05]  /*94a0*/  BRA `(.L_x_161) ;  /* 0xffffff9400dc7947 */ /* 0x000fea000383ffff */
.L_x_49:
[----:B------:R-:W-:-:S07]  /*94b0*/  MOV R0, UR5 ;  /* 0x0000000500007c02 */ /* 0x000fce0008000f00 */
.L_x_162:
[----:B-1----:R1:W2:Y:S02]  /*94c0*/  SYNCS.PHASECHK.TRANS64.TRYWAIT P0, [R0+URZ], R3 ;  /* 0x00000003000075a7 */ /* 0x0022a400080011ff */
[----:B--2---:R-:W-:Y:S05]  /*94d0*/  @!P0 NANOSLEEP.SYNCS 0x989680 ;  /* 0x009896800000895d */ /* 0x004fea0003900000 */
[----:B------:R-:W2:Y:S02]  /*94e0*/  @!P0 SYNCS.PHASECHK.TRANS64 P0, [R0+URZ], R3 ;  /* 0x00000003000085a7 */ /* 0x000ea400080010ff */
[----:B--2---:R-:W-:Y:S05]  /*94f0*/  @!P0 BRA `(.L_x_162) ;  /* 0xfffffffc00f08947 */ /* 0x004fea000383ffff */
[----:B------:R-:W-:Y:S05]  /*9500*/  BRA `(.L_x_163) ;  /* 0xffffff9400e87947 */ /* 0x000fea000383ffff */
.L_x_50:
[----:B------:R-:W-:-:S07]  /*9510*/  MOV R0, UR5 ;  /* 0x0000000500007c02 */ /* 0x000fce0008000f00 */
.L_x_164:
[----:B-1----:R1:W2:Y:S02]  /*9520*/  SYNCS.PHASECHK.TRANS64.TRYWAIT P0, [R0+URZ], R3 ;  /* 0x00000003000075a7 */ /* 0x0022a400080011ff */
[----:B--2---:R-:W-:Y:S05]  /*9530*/  @!P0 NANOSLEEP.SYNCS 0x989680 ;  /* 0x009896800000895d */ /* 0x004fea0003900000 */
[----:B------:R-:W2:Y:S02]  /*9540*/  @!P0 SYNCS.PHASECHK.TRANS64 P0, [R0+URZ], R3 ;  /* 0x00000003000085a7 */ /* 0x000ea400080010ff */
[----:B--2---:R-:W-:Y:S05]  /*9550*/  @!P0 BRA `(.L_x_164) ;  /* 0xfffffffc00f08947 */ /* 0x004fea000383ffff */
[----:B------:R-:W-:Y:S05]  /*9560*/  BRA `(.L_x_165) ;  /* 0xffffff9400f47947 */ /* 0x000fea000383ffff */
.L_x_53:
[----:B-1----:R1:W2:Y:S02]  /*9570*/  SYNCS.PHASECHK.TRANS64.TRYWAIT P0, [R2+URZ+0x100], R4 ;  /* 0x00010004020075a7 */ /* 0x0022a400080011ff */
[----:B--2---:R-:W-:Y:S05]  /*9580*/  @!P0 NANOSLEEP.SYNCS 0x989680 ;  /* 0x009896800000895d */ /* 0x004fea0003900000 */
[----:B------:R-:W2:Y:S02]  /*9590*/  @!P0 SYNCS.PHASECHK.TRANS64 P0, [R2+URZ+0x100], R4 ;  /* 0x00010004020085a7 */ /* 0x000ea400080010ff */
[----:B--2---:R-:W-:Y:S05]  /*95a0*/  @!P0 BRA `(.L_x_53) ;  /* 0xfffffffc00f08947 */ /* 0x004fea000383ffff */
[----:B------:R-:W-:Y:S05]  /*95b0*/  BRA `(.L_x_166) ;  /* 0xffffff9800507947 */ /* 0x000fea000383ffff */
.L_x_54:
[----:B------:R-:W-:-:S07]  /*95c0*/  MOV R2, UR4 ;  /* 0x0000000400027c02 */ /* 0x000fce0008000f00 */
.L_x_167:
[----:B-1----:R1:W2:Y:S02]  /*95d0*/  SYNCS.PHASECHK.TRANS64.TRYWAIT P0, [R2+URZ+0xb0], R5 ;  /* 0x0000b005020075a7 */ /* 0x0022a400080011ff */
[----:B--2---:R-:W-:Y:S05]  /*95e0*/  @!P0 NANOSLEEP.SYNCS 0x989680 ;  /* 0x009896800000895d */ /* 0x004fea0003900000 */
[----:B------:R-:W2:Y:S02]  /*95f0*/  @!P0 SYNCS.PHASECHK.TRANS64 P0, [R2+URZ+0xb0], R5 ;  /* 0x0000b005020085a7 */ /* 0x000ea400080010ff */
[----:B--2---:R-:W-:Y:S05]  /*9600*/  @!P0 BRA `(.L_x_167) ;  /* 0xfffffffc00f08947 */ /* 0x004fea000383ffff */
[----:B------:R-:W-:Y:S05]  /*9610*/  BRA `(.L_x_168) ;  /* 0xffffff9800607947 */ /* 0x000fea000383ffff */
.L_x_55:
[----:B-1----:R1:W2:Y:S02]  /*9620*/  SYNCS.PHASECHK.TRANS64.TRYWAIT P1, [R2+URZ+0xa0], R4 ;  /* 0x0000a004020075a7 */ /* 0x0022a400080211ff */
[----:B--2---:R-:W-:Y:S05]  /*9630*/  @!P1 NANOSLEEP.SYNCS 0x989680 ;  /* 0x009896800000995d */ /* 0x004fea0003900000 */
[----:B------:R-:W2:Y:S02]  /*9640*/  @!P1 SYNCS.PHASECHK.TRANS64 P1, [R2+URZ+0xa0], R4 ;  /* 0x0000a004020095a7 */ /* 0x000ea400080210ff */
[----:B--2---:R-:W-:Y:S05]  /*9650*/  @!P1 BRA `(.L_x_55) ;  /* 0xfffffffc00f09947 */ /* 0x004fea000383ffff */
[----:B------:R-:W-:Y:S05]  /*9660*/  BRA `(.L_x_169) ;  /* 0xffffff9800907947 */ /* 0x000fea000383ffff */
.L_x_58:
[----:B------:R-:W-:-:S07]  /*9670*/  MOV R0, UR4 ;  /* 0x0000000400007c02 */ /* 0x000fce0008000f00 */
.L_x_170:
[----:B-1----:R1:W2:Y:S02]  /*9680*/  SYNCS.PHASECHK.TRANS64.TRYWAIT P0, [R0+URZ+0xb0], R2 ;  /* 0x0000b002000075a7 */ /* 0x0022a400080011ff */
[----:B--2---:R-:W-:Y:S05]  /*9690*/  @!P0 NANOSLEEP.SYNCS 0x989680 ;  /* 0x009896800000895d */ /* 0x004fea0003900000 */
[----:B------:R-:W2:Y:S02]  /*96a0*/  @!P0 SYNCS.PHASECHK.TRANS64 P0, [R0+URZ+0xb0], R2 ;  /* 0x0000b002000085a7 */ /* 0x000ea400080010ff */
[----:B--2---:R-:W-:Y:S05]  /*96b0*/  @!P0 BRA `(.L_x_170) ;  /* 0xfffffffc00f08947 */ /* 0x004fea000383ffff */
[----:B------:R-:W-:Y:S05]  /*96c0*/  BRA `(.L_x_57) ;  /* 0xffffff9800e47947 */ /* 0x000fea000383ffff */
.L_x_67:
[----:B-1----:R-:W-:-:S04]  /*96d0*/  MOV R5, UR5 ;  /* 0x0000000500057c02 */ /* 0x002fc80008000f00 */
[----:B------:R1:W2:Y:S03]  /*96e0*/  SYNCS.PHASECHK.TRANS64.TRYWAIT P0, [R5+URZ+0x8], R6 ;  /* 0x00000806050075a7 */ /* 0x0002a600080011ff */
[----:B--2---:R-:W-:Y:S05]  /*96f0*/  @!P0 NANOSLEEP.SYNCS 0x989680 ;  /* 0x009896800000895d */ /* 0x004fea0003900000 */
[----:B------:R-:W2:Y:S02]  /*9700*/  @!P0 SYNCS.PHASECHK.TRANS64 P0, [R5+URZ+0x8], R6 ;  /* 0x00000806050085a7 */ /* 0x000ea400080010ff */
[----:B--2---:R-:W-:Y:S05]  /*9710*/  @!P0 BRA `(.L_x_67) ;  /* 0xfffffffc00ec8947 */ /* 0x004fea000383ffff */
[----:B------:R-:W-:Y:S05]  /*9720*/  BRA `(.L_x_66) ;  /* 0xffffff9c00987947 */ /* 0x000fea000383ffff */
.L_x_69:
[----:B------:R-:W-:Y:S01]  /*9730*/  BSSY B0, `(.L_x_171) ;  /* 0x0000006000007945 */ /* 0x000fe20003800000 */
[----:B------:R-:W-:-:S07]  /*9740*/  MOV R15, 0xffffffff ;  /* 0xffffffff000f7802 */ /* 0x000fce0000000f00 */
[----:B-1---5:R-:W-:Y:S05]  /*9750*/  WARPSYNC.COLLECTIVE R15, `(.L_x_172) ;  /* 0x000000000f0c7348 */ /* 0x022fea0003c00000 */
[----:B------:R-:W-:Y:S02]  /*9760*/  ELECT P6, UR79, PT ;  /* 0x00000000004f782f */ /* 0x000fe400038c0000 */
[----:B------:R-:W-:Y:S01]  /*9770*/  MOV R14, UR79 ;  /* 0x0000004f000e7c02 */ /* 0x000fe20008000f00 */
[----:B-1---5:R-:W-:Y:S10]  /*9780*/  ENDCOLLECTIVE ;  /* 0x000000000000791b */ /* 0x022ff40003800000 */
.L_x_172:
[----:B------:R-:W-:Y:S05]  /*9790*/  BSYNC B0 ;  /* 0x0000000000007941 */ /* 0x000fea0003800000 */
.L_x_171:
[----:B------:R-:W-:Y:S05]  /*97a0*/  BRA `(.L_x_173) ;  /* 0xffffff9c00c87947 */ /* 0x000fea000383ffff */
.L_x_71:
[----:B-1----:R-:W-:-:S04]  /*97b0*/  MOV R0, UR5 ;  /* 0x0000000500007c02 */ /* 0x002fc80008000f00 */
[----:B------:R1:W2:Y:S03]  /*97c0*/  SYNCS.PHASECHK.TRANS64.TRYWAIT P0, [R0+URZ+0x8], R4 ;  /* 0x00000804000075a7 */ /* 0x0002a600080011ff */
[----:B--2---:R-:W-:Y:S05]  /*97d0*/  @!P0 NANOSLEEP.SYNCS 0x989680 ;  /* 0x009896800000895d */ /* 0x004fea0003900000 */
[----:B------:R-:W2:Y:S02]  /*97e0*/  @!P0 SYNCS.PHASECHK.TRANS64 P0, [R0+URZ+0x8], R4 ;  /* 0x00000804000085a7 */ /* 0x000ea400080010ff */
[----:B--2---:R-:W-:Y:S05]  /*97f0*/  @!P0 BRA `(.L_x_71) ;  /* 0xfffffffc00ec8947 */ /* 0x004fea000383ffff */
[----:B------:R-:W-:Y:S05]  /*9800*/  BRA `(.L_x_70) ;  /* 0xffffff9c00cc7947 */ /* 0x000fea000383ffff */
.L_x_72:
[----:B-1----:R1:W2:Y:S02]  /*9810*/  SYNCS.PHASECHK.TRANS64.TRYWAIT P0, [R0+URZ+0xa0], R4 ;  /* 0x0000a004000075a7 */ /* 0x0022a400080011ff */
[----:B--2---:R-:W-:Y:S05]  /*9820*/  @!P0 NANOSLEEP.SYNCS 0x989680 ;  /* 0x009896800000895d */ /* 0x004fea0003900000 */
[----:B------:R-:W2:Y:S02]  /*9830*/  @!P0 SYNCS.PHASECHK.TRANS64 P0, [R0+URZ+0xa0], R4 ;  /* 0x0000a004000085a7 */ /* 0x000ea400080010ff */
[----:B--2---:R-:W-:Y:S05]  /*9840*/  @!P0 BRA `(.L_x_72) ;  /* 0xfffffffc00f08947 */ /* 0x004fea000383ffff */
[----:B------:R-:W-:Y:S05]  /*9850*/  BRA `(.L_x_174) ;  /* 0xffffffa000d87947 */ /* 0x000fea000383ffff */
.L_x_74:
[----:B------:R-:W-:-:S07]  /*9860*/  MOV R0, UR46 ;  /* 0x0000002e00007c02 */ /* 0x000fce0008000f00 */
.L_x_175:
[----:B-1----:R1:W2:Y:S02]  /*9870*/  SYNCS.PHASECHK.TRANS64.TRYWAIT P0, [R0+URZ+0xe0], R4 ;  /* 0x0000e004000075a7 */ /* 0x0022a400080011ff */
[----:B--2---:R-:W-:Y:S05]  /*9880*/  @!P0 NANOSLEEP.SYNCS 0x989680 ;  /* 0x009896800000895d */ /* 0x004fea0003900000 */
[----:B------:R-:W2:Y:S02]  /*9890*/  @!P0 SYNCS.PHASECHK.TRANS64 P0, [R0+URZ+0xe0], R4 ;  /* 0x0000e004000085a7 */ /* 0x000ea400080010ff */
[----:B--2---:R-:W-:Y:S05]  /*98a0*/  @!P0 BRA `(.L_x_175) ;  /* 0xfffffffc00f08947 */ /* 0x004fea000383ffff */
[----:B------:R-:W-:Y:S05]  /*98b0*/  BRA `(.L_x_176) ;  /* 0xffffffa400247947 */ /* 0x000fea000383ffff */
.L_x_77:
[----:B------:R-:W-:Y:S07]  /*98c0*/  MOV R0, UR7 ;  /* 0x0000000700007c02 */ /* 0x000fee0008000f00 */
.L_x_177:
[----:B-1----:R1:W2:Y:S02]  /*98d0*/  SYNCS.PHASECHK.TRANS64.TRYWAIT P0, [R0+URZ], R4 ;  /* 0x00000004000075a7 */ /* 0x0022a400080011ff */
[----:B--2---:R-:W-:Y:S05]  /*98e0*/  @!P0 NANOSLEEP.SYNCS 0x989680 ;  /* 0x009896800000895d */ /* 0x004fea0003900000 */
[----:B------:R-:W2:Y:S02]  /*98f0*/  @!P0 SYNCS.PHASECHK.TRANS64 P0, [R0+URZ], R4 ;  /* 0x00000004000085a7 */ /* 0x000ea400080010ff */
[----:B--2---:R-:W-:Y:S05]  /*9900*/  @!P0 BRA `(.L_x_177) ;  /* 0xfffffffc00f08947 */ /* 0x004fea000383ffff */
[----:B------:R-:W-:Y:S05]  /*9910*/  BRA `(.L_x_76) ;  /* 0xffffffa400387947 */ /* 0x000fea000383ffff */
.L_x_81:
[----:B-1----:R-:W-:-:S07]  /*9920*/  MOV R0, UR4 ;  /* 0x0000000400007c02 */ /* 0x002fce0008000f00 */
.L_x_178:
[----:B-1----:R1:W2:Y:S02]  /*9930*/  SYNCS.PHASECHK.TRANS64.TRYWAIT P0, [R0+URZ], R2 ;  /* 0x00000002000075a7 */ /* 0x0022a400080011ff */
[----:B--2---:R-:W-:Y:S05]  /*9940*/  @!P0 NANOSLEEP.SYNCS 0x989680 ;  /* 0x009896800000895d */ /* 0x004fea0003900000 */
[----:B------:R-:W2:Y:S02]  /*9950*/  @!P0 SYNCS.PHASECHK.TRANS64 P0, [R0+URZ], R2 ;  /* 0x00000002000085a7 */ /* 0x000ea400080010ff */
[----:B--2---:R-:W-:Y:S05]  /*9960*/  @!P0 BRA `(.L_x_178) ;  /* 0xfffffffc00f08947 */ /* 0x004fea000383ffff */
[----:B------:R-:W-:Y:S05]  /*9970*/  BRA `(.L_x_179) ;  /* 0xffffffa8007c7947 */ /* 0x000fea000383ffff */
.L_x_82:
[----:B------:R-:W-:-:S07]  /*9980*/  MOV R0, UR5 ;  /* 0x0000000500007c02 */ /* 0x000fce0008000f00 */
.L_x_180:
[----:B-1----:R1:W2:Y:S02]  /*9990*/  SYNCS.PHASECHK.TRANS64.TRYWAIT P0, [R0+URZ], R3 ;  /* 0x00000003000075a7 */ /* 0x0022a400080011ff */
[----:B--2---:R-:W-:Y:S05]  /*99a0*/  @!P0 NANOSLEEP.SYNCS 0x989680 ;  /* 0x009896800000895d */ /* 0x004fea0003900000 */
[----:B------:R-:W2:Y:S02]  /*99b0*/  @!P0 SYNCS.PHASECHK.TRANS64 P0, [R0+URZ], R3 ;  /* 0x00000003000085a7 */ /* 0x000ea400080010ff */
[----:B--2---:R-:W-:Y:S05]  /*99c0*/  @!P0 BRA `(.L_x_180) ;  /* 0xfffffffc00f08947 */ /* 0x004fea000383ffff */
[----:B------:R-:W-:Y:S05]  /*99d0*/  BRA `(.L_x_181) ;  /* 0xffffffa800887947 */ /* 0x000fea000383ffff */
.L_x_83:
[----:B------:R-:W-:-:S07]  /*99e0*/  MOV R0, UR5 ;  /* 0x0000000500007c02 */ /* 0x000fce0008000f00 */
.L_x_182:
[----:B-1----:R1:W2:Y:S02]  /*99f0*/  SYNCS.PHASECHK.TRANS64.TRYWAIT P0, [R0+URZ], R3 ;  /* 0x00000003000075a7 */ /* 0x0022a400080011ff */
[----:B--2---:R-:W-:Y:S05]  /*9a00*/  @!P0 NANOSLEEP.SYNCS 0x989680 ;  /* 0x009896800000895d */ /* 0x004fea0003900000 */
[----:B------:R-:W2:Y:S02]  /*9a10*/  @!P0 SYNCS.PHASECHK.TRANS64 P0, [R0+URZ], R3 ;  /* 0x00000003000085a7 */ /* 0x000ea400080010ff */
[----:B--2---:R-:W-:Y:S05]  /*9a20*/  @!P0 BRA `(.L_x_182) ;  /* 0xfffffffc00f08947 */ /* 0x004fea000383ffff */
[----:B------:R-:W-:Y:S05]  /*9a30*/  BRA `(.L_x_183) ;  /* 0xffffffa800947947 */ /* 0x000fea000383ffff */
.L_x_86:
[----:B------:R-:W-:-:S07]  /*9a40*/  MOV R0, UR41 ;  /* 0x0000002900007c02 */ /* 0x000fce0008000f00 */
.L_x_184:
[----:B-1----:R1:W2:Y:S02]  /*9a50*/  SYNCS.PHASECHK.TRANS64.TRYWAIT P1, [R0+URZ+0x120], R2 ;  /* 0x00012002000075a7 */ /* 0x0022a400080211ff */
[----:B--2---:R-:W-:Y:S05]  /*9a60*/  @!P1 NANOSLEEP.SYNCS 0x989680 ;  /* 0x009896800000995d */ /* 0x004fea0003900000 */
[----:B------:R-:W2:Y:S02]  /*9a70*/  @!P1 SYNCS.PHASECHK.TRANS64 P1, [R0+URZ+0x120], R2 ;  /* 0x00012002000095a7 */ /* 0x000ea400080210ff */
[----:B--2---:R-:W-:Y:S05]  /*9a80*/  @!P1 BRA `(.L_x_184) ;  /* 0xfffffffc00f09947 */ /* 0x004fea000383ffff */
[----:B------:R-:W-:Y:S05]  /*9a90*/  BRA `(.L_x_185) ;  /* 0xffffffa800e07947 */ /* 0x000fea000383ffff */
.L_x_91:
[----:B--2---:R2:W3:Y:S02]  /*9aa0*/  SYNCS.PHASECHK.TRANS64.TRYWAIT P0, [R12+URZ+0xa0], R0 ;  /* 0x0000a0000c0075a7 */ /* 0x0044e400080011ff */
[----:B---3--:R-:W-:Y:S05]  /*9ab0*/  @!P0 NANOSLEEP.SYNCS 0x989680 ;  /* 0x009896800000895d */ /* 0x008fea0003900000 */
[----:B------:R-:W3:Y:S02]  /*9ac0*/  @!P0 SYNCS.PHASECHK.TRANS64 P0, [R12+URZ+0xa0], R0 ;  /* 0x0000a0000c0085a7 */ /* 0x000ee400080010ff */
[----:B---3--:R-:W-:Y:S05]  /*9ad0*/  @!P0 BRA `(.L_x_91) ;  /* 0xfffffffc00f08947 */ /* 0x008fea000383ffff */
[----:B------:R-:W-:Y:S05]  /*9ae0*/  BRA `(.L_x_186) ;  /* 0xffffffb000087947 */ /* 0x000fea000383ffff */
.L_x_94:
[----:B-1----:R-:W-:Y:S07]  /*9af0*/  MOV R0, UR21 ;  /* 0x0000001500007c02 */ /* 0x002fee0008000f00 */
.L_x_187:
[----:B-1----:R1:W2:Y:S02]  /*9b00*/  SYNCS.PHASECHK.TRANS64.TRYWAIT P2, [R0+URZ+0x98], R6 ;  /* 0x00009806000075a7 */ /* 0x0022a400080411ff */
[----:B--2---:R-:W-:Y:S05]  /*9b10*/  @!P2 NANOSLEEP.SYNCS 0x989680 ;  /* 0x009896800000a95d */ /* 0x004fea0003900000 */
[----:B------:R-:W2:Y:S02]  /*9b20*/  @!P2 SYNCS.PHASECHK.TRANS64 P2, [R0+URZ+0x98], R6 ;  /* 0x000098060000a5a7 */ /* 0x000ea400080410ff */
[----:B--2---:R-:W-:Y:S05]  /*9b30*/  @!P2 BRA `(.L_x_187) ;  /* 0xfffffffc00f0a947 */ /* 0x004fea000383ffff */
[----:B------:R-:W-:Y:S05]  /*9b40*/  BRA `(.L_x_93) ;  /* 0xffffffb400707947 */ /* 0x000fea000383ffff */
.L_x_97:
[----:B------:R-:W-:Y:S07]  /*9b50*/  MOV R0, UR21 ;  /* 0x0000001500007c02 */ /* 0x000fee0008000f00 */
.L_x_188:
[----:B-1----:R1:W2:Y:S02]  /*9b60*/  SYNCS.PHASECHK.TRANS64.TRYWAIT P0, [R0+URZ+0x70], R9 ;  /* 0x00007009000075a7 */ /* 0x0022a400080011ff */
[----:B--2---:R-:W-:Y:S05]  /*9b70*/  @!P0 NANOSLEEP.SYNCS 0x989680 ;  /* 0x009896800000895d */ /* 0x004fea0003900000 */
[----:B------:R-:W2:Y:S02]  /*9b80*/  @!P0 SYNCS.PHASECHK.TRANS64 P0, [R0+URZ+0x70], R9 ;  /* 0x00007009000085a7 */ /* 0x000ea400080010ff */
[----:B--2---:R-:W-:Y:S05]  /*9b90*/  @!P0 BRA `(.L_x_188) ;  /* 0xfffffffc00f08947 */ /* 0x004fea000383ffff */
[----:B------:R-:W-:Y:S05]  /*9ba0*/  BRA `(.L_x_189) ;  /* 0xffffffb400cc7947 */ /* 0x000fea000383ffff */
.L_x_98:
[----:B------:R-:W-:Y:S07]  /*9bb0*/  MOV R0, UR21 ;  /* 0x0000001500007c02 */ /* 0x000fee0008000f00 */
.L_x_190:
[----:B-1----:R1:W2:Y:S02]  /*9bc0*/  SYNCS.PHASECHK.TRANS64.TRYWAIT P0, [R0+URZ+0x78], R9 ;  /* 0x00007809000075a7 */ /* 0x0022a400080011ff */
[----:B--2---:R-:W-:Y:S05]  /*9bd0*/  @!P0 NANOSLEEP.SYNCS 0x989680 ;  /* 0x009896800000895d */ /* 0x004fea0003900000 */
[----:B------:R-:W2:Y:S02]  /*9be0*/  @!P0 SYNCS.PHASECHK.TRANS64 P0, [R0+URZ+0x78], R9 ;  /* 0x00007809000085a7 */ /* 0x000ea400080010ff */
[----:B--2---:R-:W-:Y:S05]  /*9bf0*/  @!P0 BRA `(.L_x_190) ;  /* 0xfffffffc00f08947 */ /* 0x004fea000383ffff */
[----:B------:R-:W-:Y:S05]  /*9c00*/  BRA `(.L_x_191) ;  /* 0xffffffb800287947 */ /* 0x000fea000383ffff */
.L_x_99:
[----:B------:R-:W-:Y:S07]  /*9c10*/  MOV R0, UR21 ;  /* 0x0000001500007c02 */ /* 0x000fee0008000f00 */
.L_x_192:
[----:B-1----:R1:W2:Y:S02]  /*9c20*/  SYNCS.PHASECHK.TRANS64.TRYWAIT P0, [R0+URZ+0x80], R9 ;  /* 0x00008009000075a7 */ /* 0x0022a400080011ff */
[----:B--2---:R-:W-:Y:S05]  /*9c30*/  @!P0 NANOSLEEP.SYNCS 0x989680 ;  /* 0x009896800000895d */ /* 0x004fea0003900000 */
[----:B------:R-:W2:Y:S02]  /*9c40*/  @!P0 SYNCS.PHASECHK.TRANS64 P0, [R0+URZ+0x80], R9 ;  /* 0x00008009000085a7 */ /* 0x000ea400080010ff */
[----:B--2---:R-:W-:Y:S05]  /*9c50*/  @!P0 BRA `(.L_x_192) ;  /* 0xfffffffc00f08947 */ /* 0x004fea000383ffff */
[----:B------:R-:W-:Y:S05]  /*9c60*/  BRA `(.L_x_193) ;  /* 0xffffffb800847947 */ /* 0x000fea000383ffff */
.L_x_100:
[----:B------:R-:W-:Y:S07]  /*9c70*/  MOV R0, UR21 ;  /* 0x0000001500007c02 */ /* 0x000fee0008000f00 */
.L_x_194:
[----:B-1----:R1:W2:Y:S02]  /*9c80*/  SYNCS.PHASECHK.TRANS64.TRYWAIT P0, [R0+URZ+0x88], R9 ;  /* 0x00008809000075a7 */ /* 0x0022a400080011ff */
[----:B--2---:R-:W-:Y:S05]  /*9c90*/  @!P0 NANOSLEEP.SYNCS 0x989680 ;  /* 0x009896800000895d */ /* 0x004fea0003900000 */
[----:B------:R-:W2:Y:S02]  /*9ca0*/  @!P0 SYNCS.PHASECHK.TRANS64 P0, [R0+URZ+0x88], R9 ;  /* 0x00008809000085a7 */ /* 0x000ea400080010ff */
[----:B--2---:R-:W-:Y:S05]  /*9cb0*/  @!P0 BRA `(.L_x_194) ;  /* 0xfffffffc00f08947 */ /* 0x004fea000383ffff */
[----:B------:R-:W-:Y:S05]  /*9cc0*/  BRA `(.L_x_195) ;  /* 0xffffffb800e07947 */ /* 0x000fea000383ffff */
.L_x_102:
[----:B------:R-:W-:-:S07]  /*9cd0*/  MOV R0, UR21 ;  /* 0x0000001500007c02 */ /* 0x000fce0008000f00 */
.L_x_196:
[----:B-1----:R1:W3:Y:S02]  /*9ce0*/  SYNCS.PHASECHK.TRANS64.TRYWAIT P0, [R0+URZ+0x70], R2 ;  /* 0x00007002000075a7 */ /* 0x0022e400080011ff */
[----:B---3--:R-:W-:Y:S05]  /*9cf0*/  @!P0 NANOSLEEP.SYNCS 0x989680 ;  /* 0x009896800000895d */ /* 0x008fea0003900000 */
[----:B------:R-:W3:Y:S02]  /*9d00*/  @!P0 SYNCS.PHASECHK.TRANS64 P0, [R0+URZ+0x70], R2 ;  /* 0x00007002000085a7 */ /* 0x000ee400080010ff */
[----:B---3--:R-:W-:Y:S05]  /*9d10*/  @!P0 BRA `(.L_x_196) ;  /* 0xfffffffc00f08947 */ /* 0x008fea000383ffff */
[----:B------:R-:W-:Y:S05]  /*9d20*/  BRA `(.L_x_197) ;  /* 0xffffffbc006c7947 */ /* 0x000fea000383ffff */
.L_x_103:
[----:B-1----:R-:W-:-:S07]  /*9d30*/  MOV R0, UR21 ;  /* 0x0000001500007c02 */ /* 0x002fce0008000f00 */
.L_x_198:
[----:B-1----:R1:W3:Y:S02]  /*9d40*/  SYNCS.PHASECHK.TRANS64.TRYWAIT P0, [R0+URZ+0x78], R2 ;  /* 0x00007802000075a7 */ /* 0x0022e400080011ff */
[----:B---3--:R-:W-:Y:S05]  /*9d50*/  @!P0 NANOSLEEP.SYNCS 0x989680 ;  /* 0x009896800000895d */ /* 0x008fea0003900000 */
[----:B------:R-:W3:Y:S02]  /*9d60*/  @!P0 SYNCS.PHASECHK.TRANS64 P0, [R0+URZ+0x78], R2 ;  /* 0x00007802000085a7 */ /* 0x000ee400080010ff */
[----:B---3--:R-:W-:Y:S05]  /*9d70*/  @!P0 BRA `(.L_x_198) ;  /* 0xfffffffc00f08947 */ /* 0x008fea000383ffff */
[----:B------:R-:W-:Y:S05]  /*9d80*/  BRA `(.L_x_199) ;  /* 0xffffffbc005c7947 */ /* 0x000fea000383ffff */
.L_x_104:
[----:B-1----:R-:W-:-:S07]  /*9d90*/  MOV R0, UR21 ;  /* 0x0000001500007c02 */ /* 0x002fce0008000f00 */
.L_x_200:
[----:B-1----:R1:W3:Y:S02]  /*9da0*/  SYNCS.PHASECHK.TRANS64.TRYWAIT P0, [R0+URZ+0x80], R2 ;  /* 0x00008002000075a7 */ /* 0x0022e400080011ff */
[----:B---3--:R-:W-:Y:S05]  /*9db0*/  @!P0 NANOSLEEP.SYNCS 0x989680 ;  /* 0x009896800000895d */ /* 0x008fea0003900000 */
[----:B------:R-:W3:Y:S02]  /*9dc0*/  @!P0 SYNCS.PHASECHK.TRANS64 P0, [R0+URZ+0x80], R2 ;  /* 0x00008002000085a7 */ /* 0x000ee400080010ff */
[----:B---3--:R-:W-:Y:S05]  /*9dd0*/  @!P0 BRA `(.L_x_200) ;  /* 0xfffffffc00f08947 */ /* 0x008fea000383ffff */
[----:B------:R-:W-:Y:S05]  /*9de0*/  BRA `(.L_x_201) ;  /* 0xffffffbc004c7947 */ /* 0x000fea000383ffff */
.L_x_106:
[----:B-1----:R1:W2:Y:S02]  /*9df0*/  SYNCS.PHASECHK.TRANS64.TRYWAIT P0, [R3+URZ+0xa0], R0 ;  /* 0x0000a000030075a7 */ /* 0x0022a400080011ff */
[----:B--2---:R-:W-:Y:S05]  /*9e00*/  @!P0 NANOSLEEP.SYNCS 0x989680 ;  /* 0x009896800000895d */ /* 0x004fea0003900000 */
[----:B------:R-:W2:Y:S02]  /*9e10*/  @!P0 SYNCS.PHASECHK.TRANS64 P0, [R3+URZ+0xa0], R0 ;  /* 0x0000a000030085a7 */ /* 0x000ea400080010ff */
[----:B--2---:R-:W-:Y:S05]  /*9e20*/  @!P0 BRA `(.L_x_106) ;  /* 0xfffffffc00f08947 */ /* 0x004fea000383ffff */
[----:B------:R-:W-:Y:S05]  /*9e30*/  BRA `(.L_x_202) ;  /* 0xffffffc000187947 */ /* 0x000fea000383ffff */
.L_x_117:
[----:B-1----:R-:W-:Y:S04]  /*9e40*/  MOV R2, UR43 ;  /* 0x0000002b00027c02 */ /* 0x002fe80008000f00 */
[----:B------:R1:W2:Y:S03]  /*9e50*/  SYNCS.PHASECHK.TRANS64.TRYWAIT P1, [R2+URZ+0x50], R3 ;  /* 0x00005003020075a7 */ /* 0x0002a600080211ff */
[----:B--2---:R-:W-:Y:S05]  /*9e60*/  @!P1 NANOSLEEP.SYNCS 0x989680 ;  /* 0x009896800000995d */ /* 0x004fea0003900000 */
[----:B------:R-:W2:Y:S02]  /*9e70*/  @!P1 SYNCS.PHASECHK.TRANS64 P1, [R2+URZ+0x50], R3 ;  /* 0x00005003020095a7 */ /* 0x000ea400080210ff */
[----:B--2---:R-:W-:Y:S05]  /*9e80*/  @!P1 BRA `(.L_x_117) ;  /* 0xfffffffc00ec9947 */ /* 0x004fea000383ffff */
[----:B------:R-:W-:Y:S05]  /*9e90*/  BRA `(.L_x_116) ;  /* 0xffffffcc00847947 */ /* 0x000fea000383ffff */
.L_x_119:
[----:B-1----:R1:W4:Y:S02]  /*9ea0*/  SYNCS.PHASECHK.TRANS64.TRYWAIT P0, [R53+URZ+0xc0], R0 ;  /* 0x0000c000350075a7 */ /* 0x00232400080011ff */
[----:B----4-:R-:W-:Y:S05]  /*9eb0*/  @!P0 NANOSLEEP.SYNCS 0x989680 ;  /* 0x009896800000895d */ /* 0x010fea0003900000 */
[----:B------:R-:W4:Y:S02]  /*9ec0*/  @!P0 SYNCS.PHASECHK.TRANS64 P0, [R53+URZ+0xc0], R0 ;  /* 0x0000c000350085a7 */ /* 0x000f2400080010ff */
[----:B----4-:R-:W-:Y:S05]  /*9ed0*/  @!P0 BRA `(.L_x_119) ;  /* 0xfffffffc00f08947 */ /* 0x010fea000383ffff */
[----:B------:R-:W-:Y:S05]  /*9ee0*/  BRA `(.L_x_118) ;  /* 0xffffffcc00a47947 */ /* 0x000fea000383ffff */
.L_x_128:
[----:B--2---:R2:W3:Y:S02]  /*9ef0*/  SYNCS.PHASECHK.TRANS64.TRYWAIT P0, [R2+URZ+0x50], R0 ;  /* 0x00005000020075a7 */ /* 0x0044e400080011ff */
[----:B---3--:R-:W-:Y:S05]  /*9f00*/  @!P0 NANOSLEEP.SYNCS 0x989680 ;  /* 0x009896800000895d */ /* 0x008fea0003900000 */
[----:B------:R-:W3:Y:S02]  /*9f10*/  @!P0 SYNCS.PHASECHK.TRANS64 P0, [R2+URZ+0x50], R0 ;  /* 0x00005000020085a7 */ /* 0x000ee400080010ff */
[----:B---3--:R-:W-:Y:S05]  /*9f20*/  @!P0 BRA `(.L_x_128) ;  /* 0xfffffffc00f08947 */ /* 0x008fea000383ffff */
[----:B------:R-:W-:Y:S05]  /*9f30*/  BRA `(.L_x_127) ;  /* 0xffffffd400b47947 */ /* 0x000fea000383ffff */
.L_x_136:
[----:B--2---:R2:W3:Y:S02]  /*9f40*/  SYNCS.PHASECHK.TRANS64.TRYWAIT P0, [R2+URZ+0x50], R4 ;  /* 0x00005004020075a7 */ /* 0x0044e400080011ff */
[----:B---3--:R-:W-:Y:S05]  /*9f50*/  @!P0 NANOSLEEP.SYNCS 0x989680 ;  /* 0x009896800000895d */ /* 0x008fea0003900000 */
[----:B------:R-:W3:Y:S02]  /*9f60*/  @!P0 SYNCS.PHASECHK.TRANS64 P0, [R2+URZ+0x50], R4 ;  /* 0x00005004020085a7 */ /* 0x000ee400080010ff */
[----:B---3--:R-:W-:Y:S05]  /*9f70*/  @!P0 BRA `(.L_x_136) ;  /* 0xfffffffc00f08947 */ /* 0x008fea000383ffff */
[----:B------:R-:W-:Y:S05]  /*9f80*/  BRA `(.L_x_135) ;  /* 0xffffffdc00d47947 */ /* 0x000fea000383ffff */
.L_x_144:
[----:B--2---:R2:W3:Y:S02]  /*9f90*/  SYNCS.PHASECHK.TRANS64.TRYWAIT P0, [R3+URZ+0x50], R0 ;  /* 0x00005000030075a7 */ /* 0x0044e400080011ff */
[----:B---3--:R-:W-:Y:S05]  /*9fa0*/  @!P0 NANOSLEEP.SYNCS 0x989680 ;  /* 0x009896800000895d */ /* 0x008fea0003900000 */
[----:B------:R-:W3:Y:S02]  /*9fb0*/  @!P0 SYNCS.PHASECHK.TRANS64 P0, [R3+URZ+0x50], R0 ;  /* 0x00005000030085a7 */ /* 0x000ee400080010ff */
[----:B---3--:R-:W-:Y:S05]  /*9fc0*/  @!P0 BRA `(.L_x_144) ;  /* 0xfffffffc00f08947 */ /* 0x008fea000383ffff */
[----:B------:R-:W-:Y:S05]  /*9fd0*/  BRA `(.L_x_143) ;  /* 0xffffffe400f47947 */ /* 0x000fea000383ffff */
        .weak           $__internal_0_$__cuda_sm10x_tcgen05_guardrail_trap_col_being_dealloced_not_returned_by_alloc
        .type           $__internal_0_$__cuda_sm10x_tcgen05_guardrail_trap_col_being_dealloced_not_returned_by_alloc,@function
        .size           $__internal_0_$__cuda_sm10x_tcgen05_guardrail_trap_col_being_dealloced_not_returned_by_alloc,($__internal_1_$__cuda_sm10x_tcgen05_guardrail_trap_phase_invalid_during_alloc - $__internal_0_$__cuda_sm10x_tcgen05_guardrail_trap_col_being_dealloced_not_returned_by_alloc)
$__internal_0_$__cuda_sm10x_tcgen05_guardrail_trap_col_being_dealloced_not_returned_by_alloc:
[----:B------:R-:W-:Y:S05]  /*9fe0*/  BPT.TRAP 0x1 ;  /* 0x000000040000795c */ /* 0x000fea0000300000 */
[----:B------:R-:W-:-:S04]  /*9ff0*/  HFMA2 R3, -RZ, RZ, 0, 0 ;  /* 0x00000000ff037431 */ /* 0x000fc800000001ff */
[----:B------:R-:W-:Y:S05]  /*a000*/  RET.REL.NODEC R2 `(_ZN7cutlass13device_kernelINS_4gemm6kernel13GemmUniversalIN4cute5tupleIJiiiiEEENS1_10collective13CollectiveMmaINS1_35MainloopSm100TmaUmmaWarpSpecializedILi5ELi2ELi4ENS5_IJNS4_1CILi2EEESB_NSA_ILi1EEEEEEEENS5_IJNSA_ILi128EEESF_SF_EEENS_6half_tENS5_IJlSC_lEEESH_SI_NS4_8TiledMMAINS4_8MMA_AtomIJNS4_26SM100_MMA_F16BF16_2x1SM_SSISH_SH_fLi128ELi128ELNS4_4UMMA5MajorE0ELSN_0ELNSM_7ScaleInE0ELSO_0EEEEEENS4_6LayoutINS5_IJSC_SC_SC_EEENS5_IJNSA_ILi0EEEST_ST_EEEEENS5_IJNS4_10UnderscoreESW_SW_EEEEENS4_28SM100_TMA_2SM_LOAD_MULTICASTENS4_14ComposedLayoutINS4_7SwizzleILi3ELi4ELi3EEENS4_18smem_ptr_flag_bitsILi16EEENSR_INS5_IJNSA_ILi8EEENSA_ILi64EEEEEENS5_IJS16_SC_EEEEEEEvNS4_8identityENS4_18SM100_TMA_2SM_LOADES1A_vS1B_EENS_8epilogue10collective18CollectiveEpilogueINS1E_23Sm100TmaWarpSpecializedILi4ELi2ELi16ELb1ELb0EEEJNS5_IJS16_SF_SF_EEENS5_IJNSR_IS16_SC_EENSR_INS5_IJNSA_ILi16EEESB_EEENS5_IJSC_S16_EEEEEEEESH_SI_SH_SI_NS1E_6fusion15FusionCallbacksIS1I_NS1Q_17LinearCombinationISH_fSH_fLNS_15FloatRoundStyleE2EEES1J_S1P_JEEENS4_5SM1004TMEM4LOAD26SM100_TMEM_LOAD_32dp32b16xENS4_13SM90_TMA_LOADENS10_INS11_ILi1ELi4ELi3EEES14_NSR_INS5_IJS15_S1L_EEENS5_IJS1L_SC_EEEEEEENS4_39AutoVectorizingCopyWithAssumedAlignmentILi128EEENS4_14SM90_TMA_STOREES25_S27_S27_EEEvvEEEEvNT_6ParamsE) ;  /* 0xffffff5c02fc7950 */ /* 0x000fea0003c3ffff */
        .weak           $__internal_1_$__cuda_sm10x_tcgen05_guardrail_trap_phase_invalid_during_alloc
        .type           $__internal_1_$__cuda_sm10x_tcgen05_guardrail_trap_phase_invalid_during_alloc,@function
        .size           $__internal_1_$__cuda_sm10x_tcgen05_guardrail_trap_phase_invalid_during_alloc,($__internal_2_$__cuda_sm10x_tcgen05_guardrail_trap_unallocated_columns_being_dealloced - $__internal_1_$__cuda_sm10x_tcgen05_guardrail_trap_phase_invalid_during_alloc)
$__internal_1_$__cuda_sm10x_tcgen05_guardrail_trap_phase_invalid_during_alloc:
[----:B------:R-:W-:Y:S05]  /*a010*/  BPT.TRAP 0x1 ;  /* 0x000000040000795c */ /* 0x000fea0000300000 */
[----:B------:R-:W-:-:S04]  /*a020*/  MOV R5, 0x0 ;  /* 0x0000000000057802 */ /* 0x000fc80000000f00 */
[----:B------:R-:W-:Y:S05]  /*a030*/  RET.REL.NODEC R4 `(_ZN7cutlass13device_kernelINS_4gemm6kernel13GemmUniversalIN4cute5tupleIJiiiiEEENS1_10collective13CollectiveMmaINS1_35MainloopSm100TmaUmmaWarpSpecializedILi5ELi2ELi4ENS5_IJNS4_1CILi2EEESB_NSA_ILi1EEEEEEEENS5_IJNSA_ILi128EEESF_SF_EEENS_6half_tENS5_IJlSC_lEEESH_SI_NS4_8TiledMMAINS4_8MMA_AtomIJNS4_26SM100_MMA_F16BF16_2x1SM_SSISH_SH_fLi128ELi128ELNS4_4UMMA5MajorE0ELSN_0ELNSM_7ScaleInE0ELSO_0EEEEEENS4_6LayoutINS5_IJSC_SC_SC_EEENS5_IJNSA_ILi0EEEST_ST_EEEEENS5_IJNS4_10UnderscoreESW_SW_EEEEENS4_28SM100_TMA_2SM_LOAD_MULTICASTENS4_14ComposedLayoutINS4_7SwizzleILi3ELi4ELi3EEENS4_18smem_ptr_flag_bitsILi16EEENSR_INS5_IJNSA_ILi8EEENSA_ILi64EEEEEENS5_IJS16_SC_EEEEEEEvNS4_8identityENS4_18SM100_TMA_2SM_LOADES1A_vS1B_EENS_8epilogue10collective18CollectiveEpilogueINS1E_23Sm100TmaWarpSpecializedILi4ELi2ELi16ELb1ELb0EEEJNS5_IJS16_SF_SF_EEENS5_IJNSR_IS16_SC_EENSR_INS5_IJNSA_ILi16EEESB_EEENS5_IJSC_S16_EEEEEEEESH_SI_SH_SI_NS1E_6fusion15FusionCallbacksIS1I_NS1Q_17LinearCombinationISH_fSH_fLNS_15FloatRoundStyleE2EEES1J_S1P_JEEENS4_5SM1004TMEM4LOAD26SM100_TMEM_LOAD_32dp32b16xENS4_13SM90_TMA_LOADENS10_INS11_ILi1ELi4ELi3EEES14_NSR_INS5_IJS15_S1L_EEENS5_IJS1L_SC_EEEEEEENS4_39AutoVectorizingCopyWithAssumedAlignmentILi128EEENS4_14SM90_TMA_STOREES25_S27_S27_EEEvvEEEEvNT_6ParamsE) ;  /* 0xffffff5c04f07950 */ /* 0x000fea0003c3ffff */
        .weak           $__internal_2_$__cuda_sm10x_tcgen05_guardrail_trap_unallocated_columns_being_dealloced
        .type           $__internal_2_$__cuda_sm10x_tcgen05_guardrail_trap_unallocated_columns_being_dealloced,@function
        .size           $__internal_2_$__cuda_sm10x_tcgen05_guardrail_trap_unallocated_columns_being_dealloced,(.L_x_204 - $__internal_2_$__cuda_sm10x_tcgen05_guardrail_trap_unallocated_columns_being_dealloced)
$__internal_2_$__cuda_sm10x_tcgen05_guardrail_trap_unallocated_columns_being_dealloced:
[----:B------:R-:W-:Y:S05]  /*a040*/  BPT.TRAP 0x1 ;  /* 0x000000040000795c */ /* 0x000fea0000300000 */
[----:B------:R-:W-:-:S04]  /*a050*/  HFMA2 R3, -RZ, RZ, 0, 0 ;  /* 0x00000000ff037431 */ /* 0x000fc800000001ff */
[----:B------:R-:W-:Y:S05]  /*a060*/  RET.REL.NODEC R2 `(_ZN7cutlass13device_kernelINS_4gemm6kernel13GemmUniversalIN4cute5tupleIJiiiiEEENS1_10collective13CollectiveMmaINS1_35MainloopSm100TmaUmmaWarpSpecializedILi5ELi2ELi4ENS5_IJNS4_1CILi2EEESB_NSA_ILi1EEEEEEEENS5_IJNSA_ILi128EEESF_SF_EEENS_6half_tENS5_IJlSC_lEEESH_SI_NS4_8TiledMMAINS4_8MMA_AtomIJNS4_26SM100_MMA_F16BF16_2x1SM_SSISH_SH_fLi128ELi128ELNS4_4UMMA5MajorE0ELSN_0ELNSM_7ScaleInE0ELSO_0EEEEEENS4_6LayoutINS5_IJSC_SC_SC_EEENS5_IJNSA_ILi0EEEST_ST_EEEEENS5_IJNS4_10UnderscoreESW_SW_EEEEENS4_28SM100_TMA_2SM_LOAD_MULTICASTENS4_14ComposedLayoutINS4_7SwizzleILi3ELi4ELi3EEENS4_18smem_ptr_flag_bitsILi16EEENSR_INS5_IJNSA_ILi8EEENSA_ILi64EEEEEENS5_IJS16_SC_EEEEEEEvNS4_8identityENS4_18SM100_TMA_2SM_LOADES1A_vS1B_EENS_8epilogue10collective18CollectiveEpilogueINS1E_23Sm100TmaWarpSpecializedILi4ELi2ELi16ELb1ELb0EEEJNS5_IJS16_SF_SF_EEENS5_IJNSR_IS16_SC_EENSR_INS5_IJNSA_ILi16EEESB_EEENS5_IJSC_S16_EEEEEEEESH_SI_SH_SI_NS1E_6fusion15FusionCallbacksIS1I_NS1Q_17LinearCombinationISH_fSH_fLNS_15FloatRoundStyleE2EEES1J_S1P_JEEENS4_5SM1004TMEM4LOAD26SM100_TMEM_LOAD_32dp32b16xENS4_13SM90_TMA_LOADENS10_INS11_ILi1ELi4ELi3EEES14_NSR_INS5_IJS15_S1L_EEENS5_IJS1L_SC_EEEEEEENS4_39AutoVectorizingCopyWithAssumedAlignmentILi128EEENS4_14SM90_TMA_STOREES25_S27_S27_EEEvvEEEEvNT_6ParamsE) ;  /* 0xffffff5c02e47950 */ /* 0x000fea0003c3ffff */
.L_x_203:
[----:B------:R-:W-:-:S00]  /*a070*/  BRA `(.L_x_203) ;  /* 0xfffffffc00fc7947 */ /* 0x000fc0000383ffff */
[----:B------:R-:W-:-:S00]  /*a080*/  NOP ;  /* 0x0000000000007918 */ /* 0x000fc00000000000 */
[----:B------:R-:W-:-:S00]  /*a090*/  NOP ;  /* 0x0000000000007918 */ /* 0x000fc00000000000 */
[----:B------:R-:W-:-:S00]  /*a0a0*/  NOP ;  /* 0x0000000000007918 */ /* 0x000fc00000000000 */
[----:B------:R-:W-:-:S00]  /*a0b0*/  NOP ;  /* 0x0000000000007918 */ /* 0x000fc00000000000 */
[----:B------:R-:W-:-:S00]  /*a0c0*/  NOP ;  /* 0x0000000000007918 */ /* 0x000fc00000000000 */
[----:B------:R-:W-:-:S00]  /*a0d0*/  NOP ;  /* 0x0000000000007918 */ /* 0x000fc00000000000 */
[----:B------:R-:W-:-:S00]  /*a0e0*/  NOP ;  /* 0x0000000000007918 */ /* 0x000fc00000000000 */
[----:B------:R-:W-:-:S00]  /*a0f0*/  NOP ;  /* 0x0000000000007918 */ /* 0x000fc00000000000 */
.L_x_204:


//--------------------- .nv.global.init           --------------------------
	.section	.nv.global.init,"aw",@progbits
.nv.global.init:
	.type		$str$27,@object
	.size		$str$27,($str$28 - $str$27)
$str$27:
        /*0000*/ 	.byte	0x28, 0x61, 0x64, 0x64, 0x72, 0x65, 0x73, 0x73, 0x20, 0x26, 0x20, 0x6d, 0x61, 0x73, 0x6b, 0x29
        /*0010*/ 	.byte	0x20, 0x3d, 0x3d, 0x20, 0x30, 0x00
	.type		$str$28,@object
	.size		$str$28,($str$26 - $str$28)
$str$28:
        /*0016*/ 	.byte	0x2f, 0x74, 0x6d, 0x70, 0x2f, 0x63, 0x75, 0x74, 0x6c, 0x61, 0x73, 0x73, 0x5f, 0x73, 0x77, 0x65
        /*0026*/ 	.byte	0x65, 0x70, 0x5f, 0x73, 0x72, 0x63, 0x2f, 0x69, 0x6e, 0x63, 0x6c, 0x75, 0x64, 0x65, 0x2f, 0x63
        /*0036*/ 	.byte	0x75, 0x74, 0x65, 0x2f, 0x70, 0x6f, 0x69, 0x6e, 0x74, 0x65, 0x72, 0x5f, 0x66, 0x6c, 0x61, 0x67
        /*0046*/ 	.byte	0x67, 0x65, 0x64, 0x2e, 0x68, 0x70, 0x70, 0x00
	.type		$str$26,@object
	.size		$str$26,($str$25 - $str$26)
$str$26:
        /*004e*/ 	.byte	0x2f, 0x74, 0x6d, 0x70, 0x2f, 0x63, 0x75, 0x74, 0x6c, 0x61, 0x73, 0x73, 0x5f, 0x73, 0x77, 0x65
        /*005e*/ 	.byte	0x65, 0x70, 0x5f, 0x73, 0x72, 0x63, 0x2f, 0x69, 0x6e, 0x63, 0x6c, 0x75, 0x64, 0x65, 0x2f, 0x63
        /*006e*/ 	.byte	0x75, 0x74, 0x65, 0x2f, 0x61, 0x74, 0x6f, 0x6d, 0x2f, 0x63, 0x6f, 0x70, 0x79, 0x5f, 0x74, 0x72
        /*007e*/ 	.byte	0x61, 0x69, 0x74, 0x73, 0x5f, 0x73, 0x6d, 0x31, 0x30, 0x30, 0x2e, 0x68, 0x70, 0x70, 0x00
	.type		$str$25,@object
	.size		$str$25,(__unnamed_1 - $str$25)
$str$25:
        /*008d*/ 	.byte	0x28, 0x28, 0x75, 0x69, 0x6e, 0x74, 0x33, 0x32, 0x5f, 0x74, 0x28, 0x74, 0x68, 0x72, 0x65, 0x61
        /*009d*/ 	.byte	0x64, 0x49, 0x64, 0x78, 0x2e, 0x78, 0x29, 0x20, 0x2f, 0x20, 0x33, 0x32, 0x29, 0x20, 0x25, 0x20
        /*00ad*/ 	.byte	0x34, 0x29, 0x20, 0x3d, 0x3d, 0x20, 0x28, 0x28, 0x28, 0x74, 0x6d, 0x65, 0x6d, 0x5f, 0x61, 0x64
        /*00bd*/ 	.byte	0x64, 0x72, 0x20, 0x3e, 0x3e, 0x20, 0x31, 0x36, 0x29, 0x20, 0x2f, 0x20, 0x33, 0x32, 0x29, 0x20
        /*00cd*/ 	.byte	0x25, 0x20, 0x34, 0x29, 0x00
	.type		__unnamed_1,@object
	.size		__unnamed_1,(__unnamed_2 - __unnamed_1)
__unnamed_1:
        /*00d2*/ 	.byte	0x61, 0x75, 0x74, 0x6f, 0x20, 0x63, 0x75, 0x74, 0x65, 0x3a, 0x3a, 0x61, 0x73, 0x5f, 0x70, 0x6f
        /* <DEDUP_REMOVED lines=24> */
        /*0262*/ 	.byte	0x34, 0x38, 0x3e, 0x3e, 0x3e, 0x3e, 0x5d, 0x00
	.type		__unnamed_2,@object
	.size		__unnamed_2,(.L_2 - __unnamed_2)
__unnamed_2:
        /* <DEDUP_REMOVED lines=40> */
        /*04ea*/ 	.byte	0x3a, 0x3a, 0x43, 0x3c, 0x30, 0x3e, 0x3e, 0x3e, 0x3e, 0x5d, 0x00
.L_2:


//--------------------- .nv.shared._ZN7cutlass13device_kernelINS_4gemm6kernel13GemmUniversalIN4cute5tupleIJiiiiEEENS1_10collective13CollectiveMmaINS1_35MainloopSm100TmaUmmaWarpSpecializedILi5ELi2ELi4ENS5_IJNS4_1CILi2EEESB_NSA_ILi1EEEEEEEENS5_IJNSA_ILi128EEESF_SF_EEENS_6half_tENS5_IJlSC_lEEESH_SI_NS4_8TiledMMAINS4_8MMA_AtomIJNS4_26SM100_MMA_F16BF16_2x1SM_SSISH_SH_fLi128ELi128ELNS4_4UMMA5MajorE0ELSN_0ELNSM_7ScaleInE0ELSO_0EEEEEENS4_6LayoutINS5_IJSC_SC_SC_EEENS5_IJNSA_ILi0EEEST_ST_EEEEENS5_IJNS4_10UnderscoreESW_SW_EEEEENS4_28SM100_TMA_2SM_LOAD_MULTICASTENS4_14ComposedLayoutINS4_7SwizzleILi3ELi4ELi3EEENS4_18smem_ptr_flag_bitsILi16EEENSR_INS5_IJNSA_ILi8EEENSA_ILi64EEEEEENS5_IJS16_SC_EEEEEEEvNS4_8identityENS4_18SM100_TMA_2SM_LOADES1A_vS1B_EENS_8epilogue10collective18CollectiveEpilogueINS1E_23Sm100TmaWarpSpecializedILi4ELi2ELi16ELb1ELb0EEEJNS5_IJS16_SF_SF_EEENS5_IJNSR_IS16_SC_EENSR_INS5_IJNSA_ILi16EEESB_EEENS5_IJSC_S16_EEEEEEEESH_SI_SH_SI_NS1E_6fusion15FusionCallbacksIS1I_NS1Q_17LinearCombinationISH_fSH_fLNS_15FloatRoundStyleE2EEES1J_S1P_JEEENS4_5SM1004TMEM4LOAD26SM100_TMEM_LOAD_32dp32b16xENS4_13SM90_TMA_LOADENS10_INS11_ILi1ELi4ELi3EEES14_NSR_INS5_IJS15_S1L_EEENS5_IJS1L_SC_EEEEEEENS4_39AutoVectorizingCopyWithAssumedAlignmentILi128EEENS4_14SM90_TMA_STOREES25_S27_S27_EEEvvEEEEvNT_6ParamsE --------------------------
	.section	.nv.shared._ZN7cutlass13device_kernelINS_4gemm6kernel13GemmUniversalIN4cute5tupleIJiiiiEEENS1_10collective13CollectiveMmaINS1_35MainloopSm100TmaUmmaWarpSpecializedILi5ELi2ELi4ENS5_IJNS4_1CILi2EEESB_NSA_ILi1EEEEEEEENS5_IJNSA_ILi128EEESF_SF_EEENS_6half_tENS5_IJlSC_lEEESH_SI_NS4_8TiledMMAINS4_8MMA_AtomIJNS4_26SM100_MMA_F16BF16_2x1SM_SSISH_SH_fLi128ELi128ELNS4_4UMMA5MajorE0ELSN_0ELNSM_7ScaleInE0ELSO_0EEEEEENS4_6LayoutINS5_IJSC_SC_SC_EEENS5_IJNSA_ILi0EEEST_ST_EEEEENS5_IJNS4_10UnderscoreESW_SW_EEEEENS4_28SM100_TMA_2SM_LOAD_MULTICASTENS4_14ComposedLayoutINS4_7SwizzleILi3ELi4ELi3EEENS4_18smem_ptr_flag_bitsILi16EEENSR_INS5_IJNSA_ILi8EEENSA_ILi64EEEEEENS5_IJS16_SC_EEEEEEEvNS4_8identityENS4_18SM100_TMA_2SM_LOADES1A_vS1B_EENS_8epilogue10collective18CollectiveEpilogueINS1E_23Sm100TmaWarpSpecializedILi4ELi2ELi16ELb1ELb0EEEJNS5_IJS16_SF_SF_EEENS5_IJNSR_IS16_SC_EENSR_INS5_IJNSA_ILi16EEESB_EEENS5_IJSC_S16_EEEEEEEESH_SI_SH_SI_NS1E_6fusion15FusionCallbacksIS1I_NS1Q_17LinearCombinationISH_fSH_fLNS_15FloatRoundStyleE2EEES1J_S1P_JEEENS4_5SM1004TMEM4LOAD26SM100_TMEM_LOAD_32dp32b16xENS4_13SM90_TMA_LOADENS10_INS11_ILi1ELi4ELi3EEES14_NSR_INS5_IJS15_S1L_EEENS5_IJS1L_SC_EEEEEEENS4_39AutoVectorizingCopyWithAssumedAlignmentILi128EEENS4_14SM90_TMA_STOREES25_S27_S27_EEEvvEEEEvNT_6ParamsE,"aw",@nobits
	.sectionflags	@""
	.align	16
	.zero		1024


//--------------------- .nv.shared.reserved.0     --------------------------
	.section	.nv.shared.reserved.0,"aw",@nobits
	.weak		__nv_reservedSMEM_offset_0_alias
	.size		__nv_reservedSMEM_offset_0_alias, 0, 64
	.other		__nv_reservedSMEM_offset_0_alias,@"STO_CUDA_RESERVED_SHARED STV_DEFAULT"
__nv_reservedSMEM_offset_0_alias:
	.zero		0
.nv.shared.reserved.0:
	.zero		64
	.weak		__nv_reservedSMEM_tcgen05_partition
	.type		__nv_reservedSMEM_tcgen05_partition,@object
	.size		__nv_reservedSMEM_tcgen05_partition,(.L_0 - __nv_reservedSMEM_tcgen05_partition)
__nv_reservedSMEM_tcgen05_partition:
	.zero		32
.L_0:


//--------------------- .nv.global                --------------------------
	.section	.nv.global,"aw",@nobits
.nv.global:
	.type		_ZN39_INTERNAL_32b752ff_4_k_cu_c680314f_74774cute1_E,@object
	.size		_ZN39_INTERNAL_32b752ff_4_k_cu_c680314f_74774cute1_E,(_ZN39_INTERNAL_32b752ff_4_k_cu_c680314f_74774cuda3std3__45__cpo6cbeginE - _ZN39_INTERNAL_32b752ff_4_k_cu_c680314f_74774cute1_E)
_ZN39_INTERNAL_32b752ff_4_k_cu_c680314f_74774cute1_E:
	.zero		1
	.type		_ZN39_INTERNAL_32b752ff_4_k_cu_c680314f_74774cuda3std3__45__cpo6cbeginE,@object
	.size		_ZN39_INTERNAL_32b752ff_4_k_cu_c680314f_74774cuda3std3__45__cpo6cbeginE,(_ZN39_INTERNAL_32b752ff_4_k_cu_c680314f_74774cuda3std3__48in_placeE - _ZN39_INTERNAL_32b752ff_4_k_cu_c680314f_74774cuda3std3__45__cpo6cbeginE)
_ZN39_INTERNAL_32b752ff_4_k_cu_c680314f_74774cuda3std3__45__cpo6cbeginE:
	.zero		1
	.type		_ZN39_INTERNAL_32b752ff_4_k_cu_c680314f_74774cuda3std3__48in_placeE,@object
	.size		_ZN39_INTERNAL_32b752ff_4_k_cu_c680314f_74774cuda3std3__48in_placeE,(_ZN39_INTERNAL_32b752ff_4_k_cu_c680314f_74774cuda3std6ranges3__45__cpo9iter_moveE - _ZN39_INTERNAL_32b752ff_4_k_cu_c680314f_74774cuda3std3__48in_placeE)
_ZN39_INTERNAL_32b752ff_4_k_cu_c680314f_74774cuda3std3__48in_placeE:
	.zero		1
	.type		_ZN39_INTERNAL_32b752ff_4_k_cu_c680314f_74774cuda3std6ranges3__45__cpo9iter_moveE,@object
	.size		_ZN39_INTERNAL_32b752ff_4_k_cu_c680314f_74774cuda3std6ranges3__45__cpo9iter_moveE,(_ZN39_INTERNAL_32b752ff_4_k_cu_c680314f_74774cuda3std3__45__cpo5beginE - _ZN39_INTERNAL_32b752ff_4_k_cu_c680314f_74774cuda3std6ranges3__45__cpo9iter_moveE)
_ZN39_INTERNAL_32b752ff_4_k_cu_c680314f_74774cuda3std6ranges3__45__cpo9iter_moveE:
	.zero		1
	.type		_ZN39_INTERNAL_32b752ff_4_k_cu_c680314f_74774cuda3std3__45__cpo5beginE,@object
	.size		_ZN39_INTERNAL_32b752ff_4_k_cu_c680314f_74774cuda3std3__45__cpo5beginE,(_ZN39_INTERNAL_32b752ff_4_k_cu_c680314f_74774cuda3std3__441_GLOBAL__N__32b752ff_4_k_cu_c680314f_74776ignoreE - _ZN39_INTERNAL_32b752ff_4_k_cu_c680314f_74774cuda3std3__45__cpo5beginE)
_ZN39_INTERNAL_32b752ff_4_k_cu_c680314f_74774cuda3std3__45__cpo5beginE:
	.zero		1
	.type		_ZN39_INTERNAL_32b752ff_4_k_cu_c680314f_74774cuda3std3__441_GLOBAL__N__32b752ff_4_k_cu_c680314f_74776ignoreE,@object
	.size		_ZN39_INTERNAL_32b752ff_4_k_cu_c680314f_74774cuda3std3__441_GLOBAL__N__32b752ff_4_k_cu_c680314f_74776ignoreE,(_ZN39_INTERNAL_32b752ff_4_k_cu_c680314f_74774cute7productE - _ZN39_INTERNAL_32b752ff_4_k_cu_c680314f_74774cuda3std3__441_GLOBAL__N__32b752ff_4_k_cu_c680314f_74776ignoreE)
_ZN39_INTERNAL_32b752ff_4_k_cu_c680314f_74774cuda3std3__441_GLOBAL__N__32b752ff_4_k_cu_c680314f_74776ignoreE:
	.zero		1
	.type		_ZN39_INTERNAL_32b752ff_4_k_cu_c680314f_74774cute7productE,@object
	.size		_ZN39_INTERNAL_32b752ff_4_k_cu_c680314f_74774cute7productE,(_ZN39_INTERNAL_32b752ff_4_k_cu_c680314f_74774cuda3std3__45__cpo3endE - _ZN39_INTERNAL_32b752ff_4_k_cu_c680314f_74774cute7productE)
_ZN39_INTERNAL_32b752ff_4_k_cu_c680314f_74774cute7productE:
	.zero		1
	.type		_ZN39_INTERNAL_32b752ff_4_k_cu_c680314f_74774cuda3std3__45__cpo3endE,@object
	.size		_ZN39_INTERNAL_32b752ff_4_k_cu_c680314f_74774cuda3std3__45__cpo3endE,(_ZN39_INTERNAL_32b752ff_4_k_cu_c680314f_74774cuda3std3__419piecewise_constructE - _ZN39_INTERNAL_32b752ff_4_k_cu_c680314f_74774cuda3std3__45__cpo3endE)
_ZN39_INTERNAL_32b752ff_4_k_cu_c680314f_74774cuda3std3__45__cpo3endE:
	.zero		1
	.type		_ZN39_INTERNAL_32b752ff_4_k_cu_c680314f_74774cuda3std3__419piecewise_constructE,@object
	.size		_ZN39_INTERNAL_32b752ff_4_k_cu_c680314f_74774cuda3std3__419piecewise_constructE,(_ZN39_INTERNAL_32b752ff_4_k_cu_c680314f_74774cuda3std3__45__cpo4cendE - _ZN39_INTERNAL_32b752ff_4_k_cu_c680314f_74774cuda3std3__419piecewise_constructE)
_ZN39_INTERNAL_32b752ff_4_k_cu_c680314f_74774cuda3std3__419piecewise_constructE:
	.zero		1
	.type		_ZN39_INTERNAL_32b752ff_4_k_cu_c680314f_74774cuda3std3__45__cpo4cendE,@object
	.size		_ZN39_INTERNAL_32b752ff_4_k_cu_c680314f_74774cuda3std3__45__cpo4cendE,(_ZN39_INTERNAL_32b752ff_4_k_cu_c680314f_74774cuda3std6ranges3__45__cpo4swapE - _ZN39_INTERNAL_32b752ff_4_k_cu_c680314f_74774cuda3std3__45__cpo4cendE)
_ZN39_INTERNAL_32b752ff_4_k_cu_c680314f_74774cuda3std3__45__cpo4cendE:
	.zero		1
	.type		_ZN39_INTERNAL_32b752ff_4_k_cu_c680314f_74774cuda3std6ranges3__45__cpo4swapE,@object
	.size		_ZN39_INTERNAL_32b752ff_4_k_cu_c680314f_74774cuda3std6ranges3__45__cpo4swapE,(.L_10 - _ZN39_INTERNAL_32b752ff_4_k_cu_c680314f_74774cuda3std6ranges3__45__cpo4swapE)
_ZN39_INTERNAL_32b752ff_4_k_cu_c680314f_74774cuda3std6ranges3__45__cpo4swapE:
	.zero		1
.L_10:


//--------------------- .nv.constant0._ZN7cutlass13device_kernelINS_4gemm6kernel13GemmUniversalIN4cute5tupleIJiiiiEEENS1_10collective13CollectiveMmaINS1_35MainloopSm100TmaUmmaWarpSpecializedILi5ELi2ELi4ENS5_IJNS4_1CILi2EEESB_NSA_ILi1EEEEEEEENS5_IJNSA_ILi128EEESF_SF_EEENS_6half_tENS5_IJlSC_lEEESH_SI_NS4_8TiledMMAINS4_8MMA_AtomIJNS4_26SM100_MMA_F16BF16_2x1SM_SSISH_SH_fLi128ELi128ELNS4_4UMMA5MajorE0ELSN_0ELNSM_7ScaleInE0ELSO_0EEEEEENS4_6LayoutINS5_IJSC_SC_SC_EEENS5_IJNSA_ILi0EEEST_ST_EEEEENS5_IJNS4_10UnderscoreESW_SW_EEEEENS4_28SM100_TMA_2SM_LOAD_MULTICASTENS4_14ComposedLayoutINS4_7SwizzleILi3ELi4ELi3EEENS4_18smem_ptr_flag_bitsILi16EEENSR_INS5_IJNSA_ILi8EEENSA_ILi64EEEEEENS5_IJS16_SC_EEEEEEEvNS4_8identityENS4_18SM100_TMA_2SM_LOADES1A_vS1B_EENS_8epilogue10collective18CollectiveEpilogueINS1E_23Sm100TmaWarpSpecializedILi4ELi2ELi16ELb1ELb0EEEJNS5_IJS16_SF_SF_EEENS5_IJNSR_IS16_SC_EENSR_INS5_IJNSA_ILi16EEESB_EEENS5_IJSC_S16_EEEEEEEESH_SI_SH_SI_NS1E_6fusion15FusionCallbacksIS1I_NS1Q_17LinearCombinationISH_fSH_fLNS_15FloatRoundStyleE2EEES1J_S1P_JEEENS4_5SM1004TMEM4LOAD26SM100_TMEM_LOAD_32dp32b16xENS4_13SM90_TMA_LOADENS10_INS11_ILi1ELi4ELi3EEES14_NSR_INS5_IJS15_S1L_EEENS5_IJS1L_SC_EEEEEEENS4_39AutoVectorizingCopyWithAssumedAlignmentILi128EEENS4_14SM90_TMA_STOREES25_S27_S27_EEEvvEEEEvNT_6ParamsE --------------------------
	.section	.nv.constant0._ZN7cutlass13device_kernelINS_4gemm6kernel13GemmUniversalIN4cute5tupleIJiiiiEEENS1_10collective13CollectiveMmaINS1_35MainloopSm100TmaUmmaWarpSpecializedILi5ELi2ELi4ENS5_IJNS4_1CILi2EEESB_NSA_ILi1EEEEEEEENS5_IJNSA_ILi128EEESF_SF_EEENS_6half_tENS5_IJlSC_lEEESH_SI_NS4_8TiledMMAINS4_8MMA_AtomIJNS4_26SM100_MMA_F16BF16_2x1SM_SSISH_SH_fLi128ELi128ELNS4_4UMMA5MajorE0ELSN_0ELNSM_7ScaleInE0ELSO_0EEEEEENS4_6LayoutINS5_IJSC_SC_SC_EEENS5_IJNSA_ILi0EEEST_ST_EEEEENS5_IJNS4_10UnderscoreESW_SW_EEEEENS4_28SM100_TMA_2SM_LOAD_MULTICASTENS4_14ComposedLayoutINS4_7SwizzleILi3ELi4ELi3EEENS4_18smem_ptr_flag_bitsILi16EEENSR_INS5_IJNSA_ILi8EEENSA_ILi64EEEEEENS5_IJS16_SC_EEEEEEEvNS4_8identityENS4_18SM100_TMA_2SM_LOADES1A_vS1B_EENS_8epilogue10collective18CollectiveEpilogueINS1E_23Sm100TmaWarpSpecializedILi4ELi2ELi16ELb1ELb0EEEJNS5_IJS16_SF_SF_EEENS5_IJNSR_IS16_SC_EENSR_INS5_IJNSA_ILi16EEESB_EEENS5_IJSC_S16_EEEEEEEESH_SI_SH_SI_NS1E_6fusion15FusionCallbacksIS1I_NS1Q_17LinearCombinationISH_fSH_fLNS_15FloatRoundStyleE2EEES1J_S1P_JEEENS4_5SM1004TMEM4LOAD26SM100_TMEM_LOAD_32dp32b16xENS4_13SM90_TMA_LOADENS10_INS11_ILi1ELi4ELi3EEES14_NSR_INS5_IJS15_S1L_EEENS5_IJS1L_SC_EEEEEEENS4_39AutoVectorizingCopyWithAssumedAlignmentILi128EEENS4_14SM90_TMA_STOREES25_S27_S27_EEEvvEEEEvNT_6ParamsE,"a",@progbits
	.sectionflags	@""
	.align	4
.nv.constant0._ZN7cutlass13device_kernelINS_4gemm6kernel13GemmUniversalIN4cute5tupleIJiiiiEEENS1_10collective13CollectiveMmaINS1_35MainloopSm100TmaUmmaWarpSpecializedILi5ELi2ELi4ENS5_IJNS4_1CILi2EEESB_NSA_ILi1EEEEEEEENS5_IJNSA_ILi128EEESF_SF_EEENS_6half_tENS5_IJlSC_lEEESH_SI_NS4_8TiledMMAINS4_8MMA_AtomIJNS4_26SM100_MMA_F16BF16_2x1SM_SSISH_SH_fLi128ELi128ELNS4_4UMMA5MajorE0ELSN_0ELNSM_7ScaleInE0ELSO_0EEEEEENS4_6LayoutINS5_IJSC_SC_SC_EEENS5_IJNSA_ILi0EEEST_ST_EEEEENS5_IJNS4_10UnderscoreESW_SW_EEEEENS4_28SM100_TMA_2SM_LOAD_MULTICASTENS4_14ComposedLayoutINS4_7SwizzleILi3ELi4ELi3EEENS4_18smem_ptr_flag_bitsILi16EEENSR_INS5_IJNSA_ILi8EEENSA_ILi64EEEEEENS5_IJS16_SC_EEEEEEEvNS4_8identityENS4_18SM100_TMA_2SM_LOADES1A_vS1B_EENS_8epilogue10collective18CollectiveEpilogueINS1E_23Sm100TmaWarpSpecializedILi4ELi2ELi16ELb1ELb0EEEJNS5_IJS16_SF_SF_EEENS5_IJNSR_IS16_SC_EENSR_INS5_IJNSA_ILi16EEESB_EEENS5_IJSC_S16_EEEEEEEESH_SI_SH_SI_NS1E_6fusion15FusionCallbacksIS1I_NS1Q_17LinearCombinationISH_fSH_fLNS_15FloatRoundStyleE2EEES1J_S1P_JEEENS4_5SM1004TMEM4LOAD26SM100_TMEM_LOAD_32dp32b16xENS4_13SM90_TMA_LOADENS10_INS11_ILi1ELi4ELi3EEES14_NSR_INS5_IJS15_S1L_EEENS5_IJS1L_SC_EEEEEEENS4_39AutoVectorizingCopyWithAssumedAlignmentILi128EEENS4_14SM90_TMA_STOREES25_S27_S27_EEEvvEEEEvNT_6ParamsE:
	.zero		2944


//--------------------- SYMBOLS --------------------------

	.type		.nv.reservedSmem.offset0,@object
	.size		.nv.reservedSmem.offset0,0x4
	.type		.nv.reservedSmem.cap,@object
	.size		.nv.reservedSmem.cap,0x4
	.type		__assertfail,@function
